//
// Generated by NVIDIA NVVM Compiler
//
// Compiler Build ID: CL-36424714
// Cuda compilation tools, release 13.0, V13.0.88
// Based on NVVM 20.0.0
//

.version 9.0
.target sm_100
.address_size 64

	// .globl	_Z9addKernelPiPKiS1_
.func  (.param .align 16 .b8 func_retval0[16]) __internal_trig_reduction_slowpathd
(
	.param .b64 __internal_trig_reduction_slowpathd_param_0
)
;
.global .align 8 .b8 __cudart_i2opi_d[144] = {8, 93, 141, 31, 177, 95, 251, 107, 234, 146, 82, 138, 247, 57, 7, 61, 123, 241, 229, 235, 199, 186, 39, 117, 45, 234, 95, 158, 102, 63, 70, 79, 183, 9, 203, 39, 207, 126, 54, 109, 31, 109, 10, 90, 139, 17, 47, 239, 15, 152, 5, 222, 255, 151, 248, 31, 59, 40, 249, 189, 139, 95, 132, 156, 244, 57, 83, 131, 57, 214, 145, 57, 65, 126, 95, 180, 38, 112, 156, 233, 132, 68, 187, 46, 245, 53, 130, 232, 62, 167, 41, 177, 28, 235, 29, 254, 28, 146, 209, 9, 234, 46, 73, 6, 224, 210, 77, 66, 58, 110, 36, 183, 97, 197, 187, 222, 171, 99, 81, 254, 65, 144, 67, 60, 153, 149, 98, 219, 192, 221, 52, 245, 209, 87, 39, 252, 41, 21, 68, 78, 110, 131, 249, 162};
.global .align 16 .b8 __cudart_sin_cos_coeffs[128] = {70, 210, 176, 44, 241, 229, 90, 190, 146, 227, 172, 105, 227, 29, 199, 62, 161, 98, 219, 25, 160, 1, 42, 191, 24, 8, 17, 17, 17, 17, 129, 63, 84, 85, 85, 85, 85, 85, 197, 191, 0, 0, 0, 0, 0, 0, 0, 0, 0, 0, 0, 0, 0, 0, 0, 0, 100, 129, 253, 32, 131, 255, 168, 189, 40, 133, 239, 193, 167, 238, 33, 62, 217, 230, 6, 142, 79, 126, 146, 190, 233, 188, 221, 25, 160, 1, 250, 62, 71, 93, 193, 22, 108, 193, 86, 191, 81, 85, 85, 85, 85, 85, 165, 63, 0, 0, 0, 0, 0, 0, 224, 191, 0, 0, 0, 0, 0, 0, 240, 63};

.visible .entry _Z9addKernelPiPKiS1_(
	.param .u64 .ptr .align 1 _Z9addKernelPiPKiS1__param_0,
	.param .u64 .ptr .align 1 _Z9addKernelPiPKiS1__param_1,
	.param .u64 .ptr .align 1 _Z9addKernelPiPKiS1__param_2
)
{
	.reg .b32 	%r<5>;
	.reg .b64 	%rd<11>;

	ld.param.u64 	%rd1, [_Z9addKernelPiPKiS1__param_0];
	ld.param.u64 	%rd2, [_Z9addKernelPiPKiS1__param_1];
	ld.param.u64 	%rd3, [_Z9addKernelPiPKiS1__param_2];
	cvta.to.global.u64 	%rd4, %rd1;
	cvta.to.global.u64 	%rd5, %rd3;
	cvta.to.global.u64 	%rd6, %rd2;
	mov.u32 	%r1, %tid.x;
	mul.wide.u32 	%rd7, %r1, 4;
	add.s64 	%rd8, %rd6, %rd7;
	ld.global.u32 	%r2, [%rd8];
	add.s64 	%rd9, %rd5, %rd7;
	ld.global.u32 	%r3, [%rd9];
	add.s32 	%r4, %r3, %r2;
	add.s64 	%rd10, %rd4, %rd7;
	st.global.u32 	[%rd10], %r4;
	ret;

}
	// .globl	_Z14bitrev_reorderP6float2S0_im
.visible .entry _Z14bitrev_reorderP6float2S0_im(
	.param .u64 .ptr .align 1 _Z14bitrev_reorderP6float2S0_im_param_0,
	.param .u64 .ptr .align 1 _Z14bitrev_reorderP6float2S0_im_param_1,
	.param .u32 _Z14bitrev_reorderP6float2S0_im_param_2,
	.param .u64 _Z14bitrev_reorderP6float2S0_im_param_3
)
{
	.reg .b32 	%r<9>;
	.reg .b32 	%f<3>;
	.reg .b64 	%rd<9>;

	ld.param.u64 	%rd1, [_Z14bitrev_reorderP6float2S0_im_param_0];
	ld.param.u64 	%rd2, [_Z14bitrev_reorderP6float2S0_im_param_1];
	ld.param.u32 	%r1, [_Z14bitrev_reorderP6float2S0_im_param_2];
	ld.param.u32 	%r2, [_Z14bitrev_reorderP6float2S0_im_param_3];
	cvta.to.global.u64 	%rd3, %rd1;
	cvta.to.global.u64 	%rd4, %rd2;
	mov.u32 	%r3, %ctaid.x;
	mov.u32 	%r4, %tid.x;
	mad.lo.s32 	%r5, %r3, %r2, %r4;
	mul.wide.s32 	%rd5, %r5, 8;
	add.s64 	%rd6, %rd4, %rd5;
	ld.global.nc.v2.f32 	{%f1, %f2}, [%rd6];
	brev.b32 	%r6, %r5;
	sub.s32 	%r7, 32, %r1;
	shr.u32 	%r8, %r6, %r7;
	mul.wide.u32 	%rd7, %r8, 8;
	add.s64 	%rd8, %rd3, %rd7;
	st.global.v2.f32 	[%rd8], {%f1, %f2};
	ret;

}
	// .globl	_Z11inplace_fftP6float2iiim
.visible .entry _Z11inplace_fftP6float2iiim(
	.param .u64 .ptr .align 1 _Z11inplace_fftP6float2iiim_param_0,
	.param .u32 _Z11inplace_fftP6float2iiim_param_1,
	.param .u32 _Z11inplace_fftP6float2iiim_param_2,
	.param .u32 _Z11inplace_fftP6float2iiim_param_3,
	.param .u64 _Z11inplace_fftP6float2iiim_param_4
)
{
	.reg .pred 	%p<2>;
	.reg .b32 	%r<13>;
	.reg .b32 	%f<17>;
	.reg .b64 	%rd<7>;
	.reg .b64 	%fd<5>;

	ld.param.u64 	%rd1, [_Z11inplace_fftP6float2iiim_param_0];
	ld.param.u32 	%r5, [_Z11inplace_fftP6float2iiim_param_1];
	ld.param.u32 	%r4, [_Z11inplace_fftP6float2iiim_param_2];
	ld.param.u32 	%r6, [_Z11inplace_fftP6float2iiim_param_3];
	ld.param.u32 	%r7, [_Z11inplace_fftP6float2iiim_param_4];
	mov.u32 	%r8, %ctaid.x;
	mov.u32 	%r9, %tid.x;
	mad.lo.s32 	%r1, %r8, %r7, %r9;
	add.s32 	%r2, %r1, %r5;
	shr.u32 	%r10, %r4, 31;
	add.s32 	%r11, %r4, %r10;
	shr.s32 	%r3, %r11, 1;
	add.s32 	%r12, %r2, %r3;
	setp.ge.s32 	%p1, %r12, %r6;
	@%p1 bra 	$L__BB2_2;
	cvta.to.global.u64 	%rd2, %rd1;
	cvt.rn.f64.s32 	%fd1, %r1;
	mul.f64 	%fd2, %fd1, 0d401921FB54442D18;
	cvt.rn.f64.s32 	%fd3, %r4;
	div.rn.f64 	%fd4, %fd2, %fd3;
	cvt.rn.f32.f64 	%f1, %fd4;
	cos.approx.f32 	%f2, %f1;
	sin.approx.f32 	%f3, %f1;
	mul.wide.s32 	%rd3, %r2, 8;
	add.s64 	%rd4, %rd2, %rd3;
	ld.global.v2.f32 	{%f4, %f5}, [%rd4];
	mul.wide.s32 	%rd5, %r3, 8;
	add.s64 	%rd6, %rd4, %rd5;
	ld.global.v2.f32 	{%f6, %f7}, [%rd6];
	fma.rn.f32 	%f8, %f2, %f6, %f3;
	add.f32 	%f9, %f7, %f8;
	mul.f32 	%f10, %f2, %f7;
	mul.f32 	%f11, %f3, %f6;
	sub.f32 	%f12, %f10, %f11;
	add.f32 	%f13, %f4, %f9;
	add.f32 	%f14, %f5, %f12;
	st.global.v2.f32 	[%rd4], {%f13, %f14};
	sub.f32 	%f15, %f4, %f9;
	sub.f32 	%f16, %f5, %f12;
	st.global.v2.f32 	[%rd6], {%f15, %f16};
$L__BB2_2:
	ret;

}
	// .globl	_Z17inplace_fft_outerP6float2iim
.visible .entry _Z17inplace_fft_outerP6float2iim(
	.param .u64 .ptr .align 1 _Z17inplace_fft_outerP6float2iim_param_0,
	.param .u32 _Z17inplace_fft_outerP6float2iim_param_1,
	.param .u32 _Z17inplace_fft_outerP6float2iim_param_2,
	.param .u64 _Z17inplace_fft_outerP6float2iim_param_3
)
{
	.reg .pred 	%p<15>;
	.reg .b32 	%r<48>;
	.reg .b32 	%f<113>;
	.reg .b64 	%rd<15>;
	.reg .b64 	%fd<23>;

	ld.param.u64 	%rd6, [_Z17inplace_fft_outerP6float2iim_param_0];
	ld.param.u32 	%r20, [_Z17inplace_fft_outerP6float2iim_param_1];
	ld.param.u32 	%r21, [_Z17inplace_fft_outerP6float2iim_param_2];
	ld.param.u32 	%r22, [_Z17inplace_fft_outerP6float2iim_param_3];
	cvta.to.global.u64 	%rd1, %rd6;
	mov.u32 	%r23, %ctaid.x;
	mov.u32 	%r24, %tid.x;
	mad.lo.s32 	%r25, %r23, %r22, %r24;
	mul.lo.s32 	%r1, %r25, %r20;
	shr.u32 	%r26, %r20, 31;
	add.s32 	%r27, %r20, %r26;
	shr.s32 	%r2, %r27, 1;
	setp.lt.s32 	%p1, %r20, 2;
	@%p1 bra 	$L__BB3_22;
	cvt.rn.f64.u32 	%fd1, %r20;
	add.s32 	%r29, %r2, -1;
	and.b32  	%r3, %r2, 3;
	setp.lt.u32 	%p2, %r29, 3;
	mov.b32 	%r47, 0;
	@%p2 bra 	$L__BB3_12;
	and.b32  	%r47, %r2, 1073741820;
	neg.s32 	%r45, %r47;
	add.s32 	%r42, %r2, %r1;
	mov.b32 	%r44, 1;
	mul.wide.u32 	%rd8, %r2, 8;
	mov.u32 	%r43, %r1;
$L__BB3_3:
	.pragma "nounroll";
	setp.ge.s32 	%p3, %r42, %r21;
	mul.wide.s32 	%rd7, %r43, 8;
	add.s64 	%rd2, %rd1, %rd7;
	add.s64 	%rd3, %rd2, %rd8;
	@%p3 bra 	$L__BB3_5;
	add.s32 	%r31, %r44, -1;
	cvt.rn.f64.u32 	%fd2, %r31;
	mul.f64 	%fd3, %fd2, 0d401921FB54442D18;
	div.rn.f64 	%fd4, %fd3, %fd1;
	cvt.rn.f32.f64 	%f1, %fd4;
	cos.approx.f32 	%f2, %f1;
	sin.approx.f32 	%f3, %f1;
	ld.global.v2.f32 	{%f4, %f5}, [%rd2];
	ld.global.v2.f32 	{%f6, %f7}, [%rd3];
	fma.rn.f32 	%f8, %f2, %f6, %f3;
	add.f32 	%f9, %f7, %f8;
	mul.f32 	%f10, %f2, %f7;
	mul.f32 	%f11, %f3, %f6;
	sub.f32 	%f12, %f10, %f11;
	add.f32 	%f13, %f4, %f9;
	add.f32 	%f14, %f5, %f12;
	st.global.v2.f32 	[%rd2], {%f13, %f14};
	sub.f32 	%f15, %f4, %f9;
	sub.f32 	%f16, %f5, %f12;
	st.global.v2.f32 	[%rd3], {%f15, %f16};
$L__BB3_5:
	add.s32 	%r32, %r42, 1;
	setp.ge.s32 	%p4, %r32, %r21;
	@%p4 bra 	$L__BB3_7;
	cvt.rn.f64.u32 	%fd5, %r44;
	mul.f64 	%fd6, %fd5, 0d401921FB54442D18;
	div.rn.f64 	%fd7, %fd6, %fd1;
	cvt.rn.f32.f64 	%f17, %fd7;
	cos.approx.f32 	%f18, %f17;
	sin.approx.f32 	%f19, %f17;
	ld.global.v2.f32 	{%f20, %f21}, [%rd2+8];
	ld.global.v2.f32 	{%f22, %f23}, [%rd3+8];
	fma.rn.f32 	%f24, %f18, %f22, %f19;
	add.f32 	%f25, %f23, %f24;
	mul.f32 	%f26, %f18, %f23;
	mul.f32 	%f27, %f19, %f22;
	sub.f32 	%f28, %f26, %f27;
	add.f32 	%f29, %f20, %f25;
	add.f32 	%f30, %f21, %f28;
	st.global.v2.f32 	[%rd2+8], {%f29, %f30};
	sub.f32 	%f31, %f20, %f25;
	sub.f32 	%f32, %f21, %f28;
	st.global.v2.f32 	[%rd3+8], {%f31, %f32};
$L__BB3_7:
	add.s32 	%r33, %r42, 2;
	setp.ge.s32 	%p5, %r33, %r21;
	@%p5 bra 	$L__BB3_9;
	add.s32 	%r34, %r44, 1;
	cvt.rn.f64.u32 	%fd8, %r34;
	mul.f64 	%fd9, %fd8, 0d401921FB54442D18;
	div.rn.f64 	%fd10, %fd9, %fd1;
	cvt.rn.f32.f64 	%f33, %fd10;
	cos.approx.f32 	%f34, %f33;
	sin.approx.f32 	%f35, %f33;
	ld.global.v2.f32 	{%f36, %f37}, [%rd2+16];
	ld.global.v2.f32 	{%f38, %f39}, [%rd3+16];
	fma.rn.f32 	%f40, %f34, %f38, %f35;
	add.f32 	%f41, %f39, %f40;
	mul.f32 	%f42, %f34, %f39;
	mul.f32 	%f43, %f35, %f38;
	sub.f32 	%f44, %f42, %f43;
	add.f32 	%f45, %f36, %f41;
	add.f32 	%f46, %f37, %f44;
	st.global.v2.f32 	[%rd2+16], {%f45, %f46};
	sub.f32 	%f47, %f36, %f41;
	sub.f32 	%f48, %f37, %f44;
	st.global.v2.f32 	[%rd3+16], {%f47, %f48};
$L__BB3_9:
	add.s32 	%r35, %r42, 3;
	setp.ge.s32 	%p6, %r35, %r21;
	@%p6 bra 	$L__BB3_11;
	add.s32 	%r36, %r44, 2;
	cvt.rn.f64.u32 	%fd11, %r36;
	mul.f64 	%fd12, %fd11, 0d401921FB54442D18;
	div.rn.f64 	%fd13, %fd12, %fd1;
	cvt.rn.f32.f64 	%f49, %fd13;
	cos.approx.f32 	%f50, %f49;
	sin.approx.f32 	%f51, %f49;
	ld.global.v2.f32 	{%f52, %f53}, [%rd2+24];
	ld.global.v2.f32 	{%f54, %f55}, [%rd3+24];
	fma.rn.f32 	%f56, %f50, %f54, %f51;
	add.f32 	%f57, %f55, %f56;
	mul.f32 	%f58, %f50, %f55;
	mul.f32 	%f59, %f51, %f54;
	sub.f32 	%f60, %f58, %f59;
	add.f32 	%f61, %f52, %f57;
	add.f32 	%f62, %f53, %f60;
	st.global.v2.f32 	[%rd2+24], {%f61, %f62};
	sub.f32 	%f63, %f52, %f57;
	sub.f32 	%f64, %f53, %f60;
	st.global.v2.f32 	[%rd3+24], {%f63, %f64};
$L__BB3_11:
	add.s32 	%r45, %r45, 4;
	add.s32 	%r44, %r44, 4;
	add.s32 	%r43, %r43, 4;
	add.s32 	%r42, %r42, 4;
	setp.ne.s32 	%p7, %r45, 0;
	@%p7 bra 	$L__BB3_3;
$L__BB3_12:
	setp.eq.s32 	%p8, %r3, 0;
	@%p8 bra 	$L__BB3_22;
	setp.eq.s32 	%p9, %r3, 1;
	@%p9 bra 	$L__BB3_19;
	add.s32 	%r37, %r47, %r1;
	add.s32 	%r16, %r37, %r2;
	setp.ge.s32 	%p10, %r16, %r21;
	mul.wide.s32 	%rd9, %r37, 8;
	add.s64 	%rd4, %rd1, %rd9;
	mul.wide.u32 	%rd10, %r2, 8;
	add.s64 	%rd5, %rd4, %rd10;
	@%p10 bra 	$L__BB3_16;
	cvt.rn.f64.u32 	%fd14, %r47;
	mul.f64 	%fd15, %fd14, 0d401921FB54442D18;
	div.rn.f64 	%fd16, %fd15, %fd1;
	cvt.rn.f32.f64 	%f65, %fd16;
	cos.approx.f32 	%f66, %f65;
	sin.approx.f32 	%f67, %f65;
	ld.global.v2.f32 	{%f68, %f69}, [%rd4];
	ld.global.v2.f32 	{%f70, %f71}, [%rd5];
	fma.rn.f32 	%f72, %f66, %f70, %f67;
	add.f32 	%f73, %f71, %f72;
	mul.f32 	%f74, %f66, %f71;
	mul.f32 	%f75, %f67, %f70;
	sub.f32 	%f76, %f74, %f75;
	add.f32 	%f77, %f68, %f73;
	add.f32 	%f78, %f69, %f76;
	st.global.v2.f32 	[%rd4], {%f77, %f78};
	sub.f32 	%f79, %f68, %f73;
	sub.f32 	%f80, %f69, %f76;
	st.global.v2.f32 	[%rd5], {%f79, %f80};
$L__BB3_16:
	add.s32 	%r38, %r16, 1;
	setp.ge.s32 	%p11, %r38, %r21;
	@%p11 bra 	$L__BB3_18;
	add.s32 	%r39, %r47, 1;
	cvt.rn.f64.u32 	%fd17, %r39;
	mul.f64 	%fd18, %fd17, 0d401921FB54442D18;
	div.rn.f64 	%fd19, %fd18, %fd1;
	cvt.rn.f32.f64 	%f81, %fd19;
	cos.approx.f32 	%f82, %f81;
	sin.approx.f32 	%f83, %f81;
	ld.global.v2.f32 	{%f84, %f85}, [%rd4+8];
	ld.global.v2.f32 	{%f86, %f87}, [%rd5+8];
	fma.rn.f32 	%f88, %f82, %f86, %f83;
	add.f32 	%f89, %f87, %f88;
	mul.f32 	%f90, %f82, %f87;
	mul.f32 	%f91, %f83, %f86;
	sub.f32 	%f92, %f90, %f91;
	add.f32 	%f93, %f84, %f89;
	add.f32 	%f94, %f85, %f92;
	st.global.v2.f32 	[%rd4+8], {%f93, %f94};
	sub.f32 	%f95, %f84, %f89;
	sub.f32 	%f96, %f85, %f92;
	st.global.v2.f32 	[%rd5+8], {%f95, %f96};
$L__BB3_18:
	add.s32 	%r47, %r47, 2;
$L__BB3_19:
	and.b32  	%r40, %r2, 1;
	setp.eq.b32 	%p12, %r40, 1;
	not.pred 	%p13, %p12;
	@%p13 bra 	$L__BB3_22;
	add.s32 	%r19, %r47, %r1;
	add.s32 	%r41, %r19, %r2;
	setp.ge.s32 	%p14, %r41, %r21;
	@%p14 bra 	$L__BB3_22;
	cvt.rn.f64.u32 	%fd20, %r47;
	mul.f64 	%fd21, %fd20, 0d401921FB54442D18;
	div.rn.f64 	%fd22, %fd21, %fd1;
	cvt.rn.f32.f64 	%f97, %fd22;
	cos.approx.f32 	%f98, %f97;
	sin.approx.f32 	%f99, %f97;
	mul.wide.s32 	%rd11, %r19, 8;
	add.s64 	%rd12, %rd1, %rd11;
	ld.global.v2.f32 	{%f100, %f101}, [%rd12];
	mul.wide.u32 	%rd13, %r2, 8;
	add.s64 	%rd14, %rd12, %rd13;
	ld.global.v2.f32 	{%f102, %f103}, [%rd14];
	fma.rn.f32 	%f104, %f98, %f102, %f99;
	add.f32 	%f105, %f103, %f104;
	mul.f32 	%f106, %f98, %f103;
	mul.f32 	%f107, %f99, %f102;
	sub.f32 	%f108, %f106, %f107;
	add.f32 	%f109, %f100, %f105;
	add.f32 	%f110, %f101, %f108;
	st.global.v2.f32 	[%rd12], {%f109, %f110};
	sub.f32 	%f111, %f100, %f105;
	sub.f32 	%f112, %f101, %f108;
	st.global.v2.f32 	[%rd14], {%f111, %f112};
$L__BB3_22:
	ret;

}
	// .globl	_Z14muesli_combineP6float2S0_iii
.visible .entry _Z14muesli_combineP6float2S0_iii(
	.param .u64 .ptr .align 1 _Z14muesli_combineP6float2S0_iii_param_0,
	.param .u64 .ptr .align 1 _Z14muesli_combineP6float2S0_iii_param_1,
	.param .u32 _Z14muesli_combineP6float2S0_iii_param_2,
	.param .u32 _Z14muesli_combineP6float2S0_iii_param_3,
	.param .u32 _Z14muesli_combineP6float2S0_iii_param_4
)
{
	.reg .pred 	%p<16>;
	.reg .b32 	%r<84>;
	.reg .b32 	%f<29>;
	.reg .b64 	%rd<17>;
	.reg .b64 	%fd<71>;

	ld.param.u64 	%rd2, [_Z14muesli_combineP6float2S0_iii_param_0];
	ld.param.u64 	%rd3, [_Z14muesli_combineP6float2S0_iii_param_1];
	ld.param.u32 	%r35, [_Z14muesli_combineP6float2S0_iii_param_2];
	ld.param.u32 	%r32, [_Z14muesli_combineP6float2S0_iii_param_3];
	ld.param.u32 	%r33, [_Z14muesli_combineP6float2S0_iii_param_4];
	mov.u32 	%r36, %tid.x;
	mov.u32 	%r37, %ctaid.x;
	mov.u32 	%r38, %ntid.x;
	mad.lo.s32 	%r1, %r37, %r38, %r36;
	not.b32 	%r39, %r32;
	add.s32 	%r2, %r35, %r39;
	shr.s32 	%r76, %r1, %r2;
	setp.lt.s32 	%p1, %r32, 0;
	mov.b32 	%r80, 0;
	@%p1 bra 	$L__BB4_7;
	add.s32 	%r4, %r32, 1;
	and.b32  	%r5, %r4, 3;
	setp.lt.u32 	%p2, %r32, 3;
	mov.b32 	%r80, 0;
	@%p2 bra 	$L__BB4_4;
	and.b32  	%r43, %r4, -4;
	neg.s32 	%r71, %r43;
	mov.b32 	%r80, 0;
$L__BB4_3:
	shl.b32 	%r44, %r76, 2;
	and.b32  	%r45, %r44, 4;
	shr.u32 	%r46, %r76, 2;
	and.b32  	%r47, %r46, 1;
	shl.b32 	%r48, %r80, 3;
	or.b32  	%r49, %r48, %r45;
	and.b32  	%r50, %r76, 2;
	or.b32  	%r51, %r50, %r49;
	or.b32  	%r52, %r51, %r47;
	shr.u32 	%r53, %r76, 3;
	and.b32  	%r54, %r53, 1;
	shl.b32 	%r55, %r52, 1;
	or.b32  	%r80, %r55, %r54;
	shr.s32 	%r76, %r76, 4;
	add.s32 	%r71, %r71, 4;
	setp.ne.s32 	%p3, %r71, 0;
	@%p3 bra 	$L__BB4_3;
$L__BB4_4:
	setp.eq.s32 	%p4, %r5, 0;
	@%p4 bra 	$L__BB4_7;
	neg.s32 	%r77, %r5;
$L__BB4_6:
	.pragma "nounroll";
	and.b32  	%r56, %r76, 1;
	shl.b32 	%r57, %r80, 1;
	or.b32  	%r80, %r57, %r56;
	shr.s32 	%r76, %r76, 1;
	add.s32 	%r77, %r77, 1;
	setp.ne.s32 	%p5, %r77, 0;
	@%p5 bra 	$L__BB4_6;
$L__BB4_7:
	cvta.to.global.u64 	%rd4, %rd3;
	mul.wide.s32 	%rd5, %r1, 8;
	add.s64 	%rd6, %rd4, %rd5;
	ld.global.v2.f32 	{%f1, %f2}, [%rd6];
	cvt.rn.f64.s32 	%fd12, %r33;
	mov.f64 	%fd13, 0d401921FB54442D18;
	div.rn.f64 	%fd14, %fd13, %fd12;
	shl.b32 	%r58, %r80, %r2;
	cvt.rn.f64.s32 	%fd15, %r58;
	mul.f64 	%fd1, %fd14, %fd15;
	abs.f64 	%fd2, %fd1;
	setp.neu.f64 	%p6, %fd2, 0d7FF0000000000000;
	@%p6 bra 	$L__BB4_9;
	mov.f64 	%fd21, 0d0000000000000000;
	mul.rn.f64 	%fd69, %fd1, %fd21;
	mov.b32 	%r82, 1;
	bra.uni 	$L__BB4_12;
$L__BB4_9:
	mul.f64 	%fd16, %fd1, 0d3FE45F306DC9C883;
	cvt.rni.s32.f64 	%r81, %fd16;
	cvt.rn.f64.s32 	%fd17, %r81;
	fma.rn.f64 	%fd18, %fd17, 0dBFF921FB54442D18, %fd1;
	fma.rn.f64 	%fd19, %fd17, 0dBC91A62633145C00, %fd18;
	fma.rn.f64 	%fd69, %fd17, 0dB97B839A252049C0, %fd19;
	setp.ltu.f64 	%p7, %fd2, 0d41E0000000000000;
	@%p7 bra 	$L__BB4_11;
	{ // callseq 0, 0
	.param .b64 param0;
	st.param.f64 	[param0], %fd1;
	.param .align 16 .b8 retval0[16];
	call.uni (retval0), 
	__internal_trig_reduction_slowpathd, 
	(
	param0
	);
	ld.param.f64 	%fd69, [retval0];
	ld.param.b32 	%r81, [retval0+8];
	} // callseq 0
$L__BB4_11:
	add.s32 	%r82, %r81, 1;
$L__BB4_12:
	setp.neu.f64 	%p8, %fd2, 0d7FF0000000000000;
	shl.b32 	%r61, %r82, 6;
	cvt.u64.u32 	%rd7, %r61;
	and.b64  	%rd8, %rd7, 64;
	mov.u64 	%rd9, __cudart_sin_cos_coeffs;
	add.s64 	%rd10, %rd9, %rd8;
	mul.rn.f64 	%fd22, %fd69, %fd69;
	and.b32  	%r62, %r82, 1;
	setp.eq.b32 	%p9, %r62, 1;
	selp.f64 	%fd23, 0dBDA8FF8320FD8164, 0d3DE5DB65F9785EBA, %p9;
	ld.global.nc.v2.f64 	{%fd24, %fd25}, [%rd10];
	fma.rn.f64 	%fd26, %fd23, %fd22, %fd24;
	fma.rn.f64 	%fd27, %fd26, %fd22, %fd25;
	ld.global.nc.v2.f64 	{%fd28, %fd29}, [%rd10+16];
	fma.rn.f64 	%fd30, %fd27, %fd22, %fd28;
	fma.rn.f64 	%fd31, %fd30, %fd22, %fd29;
	ld.global.nc.v2.f64 	{%fd32, %fd33}, [%rd10+32];
	fma.rn.f64 	%fd34, %fd31, %fd22, %fd32;
	fma.rn.f64 	%fd35, %fd34, %fd22, %fd33;
	fma.rn.f64 	%fd36, %fd35, %fd69, %fd69;
	fma.rn.f64 	%fd37, %fd35, %fd22, 0d3FF0000000000000;
	selp.f64 	%fd38, %fd37, %fd36, %p9;
	and.b32  	%r63, %r82, 2;
	setp.eq.s32 	%p10, %r63, 0;
	mov.f64 	%fd39, 0d0000000000000000;
	sub.f64 	%fd40, %fd39, %fd38;
	selp.f64 	%fd41, %fd38, %fd40, %p10;
	cvt.rn.f32.f64 	%f3, %fd41;
	@%p8 bra 	$L__BB4_14;
	mov.f64 	%fd47, 0d0000000000000000;
	mul.rn.f64 	%fd70, %fd1, %fd47;
	mov.b32 	%r83, 0;
	bra.uni 	$L__BB4_16;
$L__BB4_14:
	mul.f64 	%fd42, %fd1, 0d3FE45F306DC9C883;
	cvt.rni.s32.f64 	%r83, %fd42;
	cvt.rn.f64.s32 	%fd43, %r83;
	fma.rn.f64 	%fd44, %fd43, 0dBFF921FB54442D18, %fd1;
	fma.rn.f64 	%fd45, %fd43, 0dBC91A62633145C00, %fd44;
	fma.rn.f64 	%fd70, %fd43, 0dB97B839A252049C0, %fd45;
	setp.ltu.f64 	%p11, %fd2, 0d41E0000000000000;
	@%p11 bra 	$L__BB4_16;
	{ // callseq 1, 0
	.param .b64 param0;
	st.param.f64 	[param0], %fd1;
	.param .align 16 .b8 retval0[16];
	call.uni (retval0), 
	__internal_trig_reduction_slowpathd, 
	(
	param0
	);
	ld.param.f64 	%fd70, [retval0];
	ld.param.b32 	%r83, [retval0+8];
	} // callseq 1
$L__BB4_16:
	shl.b32 	%r66, %r83, 6;
	cvt.u64.u32 	%rd11, %r66;
	and.b64  	%rd12, %rd11, 64;
	add.s64 	%rd14, %rd9, %rd12;
	mul.rn.f64 	%fd48, %fd70, %fd70;
	and.b32  	%r67, %r83, 1;
	setp.eq.b32 	%p12, %r67, 1;
	selp.f64 	%fd49, 0dBDA8FF8320FD8164, 0d3DE5DB65F9785EBA, %p12;
	ld.global.nc.v2.f64 	{%fd50, %fd51}, [%rd14];
	fma.rn.f64 	%fd52, %fd49, %fd48, %fd50;
	fma.rn.f64 	%fd53, %fd52, %fd48, %fd51;
	ld.global.nc.v2.f64 	{%fd54, %fd55}, [%rd14+16];
	fma.rn.f64 	%fd56, %fd53, %fd48, %fd54;
	fma.rn.f64 	%fd57, %fd56, %fd48, %fd55;
	ld.global.nc.v2.f64 	{%fd58, %fd59}, [%rd14+32];
	fma.rn.f64 	%fd60, %fd57, %fd48, %fd58;
	fma.rn.f64 	%fd61, %fd60, %fd48, %fd59;
	fma.rn.f64 	%fd62, %fd61, %fd70, %fd70;
	fma.rn.f64 	%fd63, %fd61, %fd48, 0d3FF0000000000000;
	selp.f64 	%fd64, %fd63, %fd62, %p12;
	and.b32  	%r68, %r83, 2;
	setp.eq.s32 	%p13, %r68, 0;
	mov.f64 	%fd65, 0d0000000000000000;
	sub.f64 	%fd66, %fd65, %fd64;
	selp.f64 	%fd67, %fd64, %fd66, %p13;
	cvt.rn.f32.f64 	%f4, %fd67;
	shr.u32 	%r69, %r1, %r2;
	and.b32  	%r70, %r69, 1;
	setp.eq.b32 	%p14, %r70, 1;
	not.pred 	%p15, %p14;
	cvta.to.global.u64 	%rd15, %rd2;
	add.s64 	%rd1, %rd15, %rd5;
	@%p15 bra 	$L__BB4_18;
	ld.global.v2.f32 	{%f27, %f25}, [%rd1];
	mul.f32 	%f15, %f1, %f3;
	mul.f32 	%f16, %f2, %f4;
	sub.f32 	%f28, %f15, %f16;
	mul.f32 	%f17, %f1, %f4;
	fma.rn.f32 	%f26, %f2, %f3, %f17;
	bra.uni 	$L__BB4_19;
$L__BB4_18:
	ld.global.v2.f32 	{%f18, %f19}, [%rd1];
	mul.f32 	%f20, %f18, %f3;
	mul.f32 	%f21, %f19, %f4;
	sub.f32 	%f28, %f20, %f21;
	mul.f32 	%f22, %f19, %f3;
	fma.rn.f32 	%f26, %f18, %f4, %f22;
	mov.f32 	%f25, %f2;
	mov.f32 	%f27, %f1;
$L__BB4_19:
	add.f32 	%f23, %f27, %f28;
	add.f32 	%f24, %f25, %f26;
	st.global.v2.f32 	[%rd1], {%f23, %f24};
	ret;

}
	// .globl	_Z12muesli_fetchP6float2S0_ii
.visible .entry _Z12muesli_fetchP6float2S0_ii(
	.param .u64 .ptr .align 1 _Z12muesli_fetchP6float2S0_ii_param_0,
	.param .u64 .ptr .align 1 _Z12muesli_fetchP6float2S0_ii_param_1,
	.param .u32 _Z12muesli_fetchP6float2S0_ii_param_2,
	.param .u32 _Z12muesli_fetchP6float2S0_ii_param_3
)
{
	.reg .b32 	%r<12>;
	.reg .b32 	%f<3>;
	.reg .b64 	%rd<9>;

	ld.param.u64 	%rd1, [_Z12muesli_fetchP6float2S0_ii_param_0];
	ld.param.u64 	%rd2, [_Z12muesli_fetchP6float2S0_ii_param_1];
	ld.param.u32 	%r1, [_Z12muesli_fetchP6float2S0_ii_param_2];
	ld.param.u32 	%r2, [_Z12muesli_fetchP6float2S0_ii_param_3];
	cvta.to.global.u64 	%rd3, %rd1;
	cvta.to.global.u64 	%rd4, %rd2;
	mov.u32 	%r3, %tid.x;
	mov.u32 	%r4, %ctaid.x;
	mov.u32 	%r5, %ntid.x;
	mad.lo.s32 	%r6, %r4, %r5, %r3;
	not.b32 	%r7, %r2;
	add.s32 	%r8, %r1, %r7;
	mov.b32 	%r9, 1;
	shl.b32 	%r10, %r9, %r8;
	xor.b32  	%r11, %r10, %r6;
	mul.wide.s32 	%rd5, %r11, 8;
	add.s64 	%rd6, %rd4, %rd5;
	ld.global.v2.f32 	{%f1, %f2}, [%rd6];
	mul.wide.s32 	%rd7, %r6, 8;
	add.s64 	%rd8, %rd3, %rd7;
	st.global.v2.f32 	[%rd8], {%f1, %f2};
	ret;

}
	// .globl	_Z13bitcomplementP6float2S0_
.visible .entry _Z13bitcomplementP6float2S0_(
	.param .u64 .ptr .align 1 _Z13bitcomplementP6float2S0__param_0,
	.param .u64 .ptr .align 1 _Z13bitcomplementP6float2S0__param_1
)
{


	ret;

}
.func  (.param .align 16 .b8 func_retval0[16]) __internal_trig_reduction_slowpathd(
	.param .b64 __internal_trig_reduction_slowpathd_param_0
)
{
	.local .align 8 .b8 	__local_depot7[40];
	.reg .b64 	%SP;
	.reg .b64 	%SPL;
	.reg .pred 	%p<10>;
	.reg .b32 	%r<47>;
	.reg .b64 	%rd<74>;
	.reg .b64 	%fd<5>;

	mov.u64 	%SPL, __local_depot7;
	ld.param.f64 	%fd4, [__internal_trig_reduction_slowpathd_param_0];
	add.u64 	%rd1, %SPL, 0;
	{
	.reg .b32 %temp; 
	mov.b64 	{%temp, %r1}, %fd4;
	}
	shr.u32 	%r2, %r1, 20;
	and.b32  	%r3, %r2, 2047;
	setp.eq.s32 	%p1, %r3, 2047;
	mov.b32 	%r46, 0;
	@%p1 bra 	$L__BB7_9;
	add.s32 	%r20, %r3, -1024;
	mov.b64 	%rd20, %fd4;
	shl.b64 	%rd2, %rd20, 11;
	shr.u32 	%r4, %r20, 6;
	sub.s32 	%r45, 15, %r4;
	sub.s32 	%r21, 19, %r4;
	setp.lt.u32 	%p2, %r20, 128;
	selp.b32 	%r6, 18, %r21, %p2;
	setp.ge.s32 	%p3, %r45, %r6;
	mov.b64 	%rd70, 0;
	@%p3 bra 	$L__BB7_4;
	add.s32 	%r23, %r6, %r4;
	neg.s32 	%r43, %r23;
	or.b64  	%rd3, %rd2, -9223372036854775808;
	mov.b64 	%rd70, 0;
	mov.b32 	%r42, 0;
	mov.u64 	%rd25, __cudart_i2opi_d;
	mov.u32 	%r44, %r45;
$L__BB7_3:
	.pragma "nounroll";
	mul.wide.s32 	%rd22, %r42, 8;
	add.s64 	%rd23, %rd1, %rd22;
	mul.wide.s32 	%rd24, %r44, 8;
	add.s64 	%rd26, %rd25, %rd24;
	ld.global.nc.u64 	%rd27, [%rd26];
	{
	.reg .u32 %r0, %r1, %r2, %r3, %alo, %ahi, %blo, %bhi, %clo, %chi;
	mov.b64 	{%alo,%ahi}, %rd27;
	mov.b64 	{%blo,%bhi}, %rd3;
	mov.b64 	{%clo,%chi}, %rd70;
	mad.lo.cc.u32 	%r0, %alo, %blo, %clo;
	madc.hi.cc.u32 	%r1, %alo, %blo, %chi;
	madc.hi.u32 	%r2, %alo, %bhi, 0;
	mad.lo.cc.u32 	%r1, %alo, %bhi, %r1;
	madc.hi.cc.u32 	%r2, %ahi, %blo, %r2;
	madc.hi.u32 	%r3, %ahi, %bhi, 0;
	mad.lo.cc.u32 	%r1, %ahi, %blo, %r1;
	madc.lo.cc.u32 	%r2, %ahi, %bhi, %r2;
	addc.u32 	%r3, %r3, 0;
	mov.b64 	%rd28, {%r0,%r1};
	mov.b64 	%rd70, {%r2,%r3};
	}
	st.local.u64 	[%rd23], %rd28;
	add.s32 	%r44, %r44, 1;
	add.s32 	%r43, %r43, 1;
	add.s32 	%r42, %r42, 1;
	setp.ne.s32 	%p4, %r43, -15;
	mov.u32 	%r45, %r6;
	@%p4 bra 	$L__BB7_3;
$L__BB7_4:
	cvt.s64.s32 	%rd29, %r45;
	cvt.u64.u32 	%rd30, %r4;
	add.s64 	%rd31, %rd30, %rd29;
	shl.b64 	%rd32, %rd31, 3;
	add.s64 	%rd33, %rd1, %rd32;
	st.local.u64 	[%rd33+-120], %rd70;
	and.b32  	%r15, %r2, 63;
	ld.local.u64 	%rd72, [%rd1+16];
	ld.local.u64 	%rd71, [%rd1+24];
	setp.eq.s32 	%p5, %r15, 0;
	@%p5 bra 	$L__BB7_6;
	shl.b64 	%rd34, %rd71, %r15;
	shr.u64 	%rd35, %rd72, 1;
	xor.b32  	%r24, %r15, 63;
	shr.u64 	%rd36, %rd35, %r24;
	or.b64  	%rd71, %rd34, %rd36;
	ld.local.u64 	%rd37, [%rd1+8];
	shl.b64 	%rd38, %rd72, %r15;
	shr.u64 	%rd39, %rd37, 1;
	shr.u64 	%rd40, %rd39, %r24;
	or.b64  	%rd72, %rd38, %rd40;
$L__BB7_6:
	and.b32  	%r25, %r1, -2147483648;
	shr.u64 	%rd41, %rd71, 62;
	cvt.u32.u64 	%r26, %rd41;
	mov.b64 	{%r27, %r28}, %rd71;
	mov.b64 	{%r29, %r30}, %rd72;
	shf.l.wrap.b32 	%r31, %r30, %r27, 2;
	shf.l.wrap.b32 	%r32, %r27, %r28, 2;
	mov.b64 	%rd42, {%r31, %r32};
	shl.b64 	%rd43, %rd72, 2;
	shr.u64 	%rd44, %rd42, 63;
	cvt.u32.u64 	%r33, %rd44;
	add.s32 	%r34, %r33, %r26;
	setp.eq.s32 	%p6, %r25, 0;
	neg.s32 	%r35, %r34;
	selp.b32 	%r46, %r34, %r35, %p6;
	setp.gt.s64 	%p7, %rd42, -1;
	mov.b64 	%rd45, 0;
	{
	.reg .u32 %r0, %r1, %r2, %r3, %a0, %a1, %a2, %a3, %b0, %b1, %b2, %b3;
	mov.b64 	{%a0,%a1}, %rd45;
	mov.b64 	{%a2,%a3}, %rd45;
	mov.b64 	{%b0,%b1}, %rd43;
	mov.b64 	{%b2,%b3}, %rd42;
	sub.cc.u32 	%r0, %a0, %b0;
	subc.cc.u32 	%r1, %a1, %b1;
	subc.cc.u32 	%r2, %a2, %b2;
	subc.u32 	%r3, %a3, %b3;
	mov.b64 	%rd46, {%r0,%r1};
	mov.b64 	%rd47, {%r2,%r3};
	}
	xor.b32  	%r36, %r25, -2147483648;
	selp.b64 	%rd73, %rd42, %rd47, %p7;
	selp.b64 	%rd14, %rd43, %rd46, %p7;
	selp.b32 	%r17, %r25, %r36, %p7;
	clz.b64 	%r37, %rd73;
	cvt.u64.u32 	%rd15, %r37;
	setp.eq.s32 	%p8, %r37, 0;
	@%p8 bra 	$L__BB7_8;
	cvt.u32.u64 	%r38, %rd15;
	and.b32  	%r39, %r38, 63;
	shl.b64 	%rd48, %rd73, %r39;
	shr.u64 	%rd49, %rd14, 1;
	not.b32 	%r40, %r38;
	and.b32  	%r41, %r40, 63;
	shr.u64 	%rd50, %rd49, %r41;
	or.b64  	%rd73, %rd48, %rd50;
$L__BB7_8:
	mov.b64 	%rd51, -3958705157555305931;
	{
	.reg .u32 %r0, %r1, %r2, %r3, %alo, %ahi, %blo, %bhi;
	mov.b64 	{%alo,%ahi}, %rd73;
	mov.b64 	{%blo,%bhi}, %rd51;
	mul.lo.u32 	%r0, %alo, %blo;
	mul.hi.u32 	%r1, %alo, %blo;
	mad.lo.cc.u32 	%r1, %alo, %bhi, %r1;
	madc.hi.u32 	%r2, %alo, %bhi, 0;
	mad.lo.cc.u32 	%r1, %ahi, %blo, %r1;
	madc.hi.cc.u32 	%r2, %ahi, %blo, %r2;
	madc.hi.u32 	%r3, %ahi, %bhi, 0;
	mad.lo.cc.u32 	%r2, %ahi, %bhi, %r2;
	addc.u32 	%r3, %r3, 0;
	mov.b64 	%rd52, {%r0,%r1};
	mov.b64 	%rd53, {%r2,%r3};
	}
	setp.gt.s64 	%p9, %rd53, 0;
	{
	.reg .u32 %r0, %r1, %r2, %r3, %a0, %a1, %a2, %a3, %b0, %b1, %b2, %b3;
	mov.b64 	{%a0,%a1}, %rd52;
	mov.b64 	{%a2,%a3}, %rd53;
	mov.b64 	{%b0,%b1}, %rd52;
	mov.b64 	{%b2,%b3}, %rd53;
	add.cc.u32 	%r0, %a0, %b0;
	addc.cc.u32 	%r1, %a1, %b1;
	addc.cc.u32 	%r2, %a2, %b2;
	addc.u32 	%r3, %a3, %b3;
	mov.b64 	%rd54, {%r0,%r1};
	mov.b64 	%rd55, {%r2,%r3};
	}
	selp.b64 	%rd56, %rd55, %rd53, %p9;
	selp.s64 	%rd57, -1, 0, %p9;
	sub.s64 	%rd58, %rd57, %rd15;
	cvt.u64.u32 	%rd59, %r17;
	shl.b64 	%rd60, %rd59, 32;
	add.s64 	%rd61, %rd56, 1;
	shr.u64 	%rd62, %rd61, 10;
	add.s64 	%rd63, %rd62, 1;
	shr.u64 	%rd64, %rd63, 1;
	shl.b64 	%rd65, %rd58, 52;
	add.s64 	%rd66, %rd65, %rd64;
	add.s64 	%rd67, %rd66, 4602678819172646912;
	or.b64  	%rd68, %rd67, %rd60;
	mov.b64 	%fd4, %rd68;
$L__BB7_9:
	st.param.f64 	[func_retval0], %fd4;
	st.param.b32 	[func_retval0+8], %r46;
	ret;

}


// ===== COMPILED SASS (sm_100) =====

	.target	sm_100

	.elftype	@"ET_EXEC"


//--------------------- .note.nv.tkinfo           --------------------------
	.section	.note.nv.tkinfo,"",@"SHT_NOTE"
	.sectionflags	@"SHF_NOTE_NV_TKINFO"
	.tkinfo
        /*0018*/ 	.word	0x00000002
        /*0030*/ 	.string	""
        /*0030*/ 	.string	"ptxas"
        /*0030*/ 	.string	"Cuda compilation tools, release 13.0, V13.0.88"
        /*0030*/ 	.string	"Build cuda_13.0.r13.0/compiler.36424714_0"
        /*0030*/ 	.string	"-arch sm_100 -m 64 "



//--------------------- .note.nv.cuinfo           --------------------------
	.section	.note.nv.cuinfo,"",@"SHT_NOTE"
	.sectionflags	@"SHF_NOTE_NV_CUINFO"
        /*0018*/ 	.short	0x0002
        /*001a*/ 	.short	0x0064
        /*001c*/ 	.short	0x0082
	.zero		2


//--------------------- .nv.info                  --------------------------
	.section	.nv.info,"",@"SHT_CUDA_INFO"
	.align	4


	//----- nvinfo : EIATTR_REGCOUNT
	.align		4
        /*0000*/ 	.byte	0x04, 0x2f
        /*0002*/ 	.short	(.L_3 - .L_2)
	.align		4
.L_2:
        /*0004*/ 	.word	index@(_Z9addKernelPiPKiS1_)
        /*0008*/ 	.word	0x0000000c


	//----- nvinfo : EIATTR_FRAME_SIZE
	.align		4
.L_3:
        /*000c*/ 	.byte	0x04, 0x11
        /*000e*/ 	.short	(.L_5 - .L_4)
	.align		4
.L_4:
        /*0010*/ 	.word	index@(_Z9addKernelPiPKiS1_)
        /*0014*/ 	.word	0x00000000


	//----- nvinfo : EIATTR_REGCOUNT
	.align		4
.L_5:
        /*0018*/ 	.byte	0x04, 0x2f
        /*001a*/ 	.short	(.L_7 - .L_6)
	.align		4
.L_6:
        /*001c*/ 	.word	index@(_Z14bitrev_reorderP6float2S0_im)
        /*0020*/ 	.word	0x0000000c


	//----- nvinfo : EIATTR_FRAME_SIZE
	.align		4
.L_7:
        /*0024*/ 	.byte	0x04, 0x11
        /*0026*/ 	.short	(.L_9 - .L_8)
	.align		4
.L_8:
        /*0028*/ 	.word	index@(_Z14bitrev_reorderP6float2S0_im)
        /*002c*/ 	.word	0x00000000


	//----- nvinfo : EIATTR_REGCOUNT
	.align		4
.L_9:
        /*0030*/ 	.byte	0x04, 0x2f
        /*0032*/ 	.short	(.L_11 - .L_10)
	.align		4
.L_10:
        /*0034*/ 	.word	index@(_Z11inplace_fftP6float2iiim)
        /*0038*/ 	.word	0x0000001a


	//----- nvinfo : EIATTR_FRAME_SIZE
	.align		4
.L_11:
        /*003c*/ 	.byte	0x04, 0x11
        /*003e*/ 	.short	(.L_13 - .L_12)
	.align		4
.L_12:
        /*0040*/ 	.word	index@($__internal_2_$__cuda_sm20_div_rn_f64_full)
        /*0044*/ 	.word	0x00000000


	//----- nvinfo : EIATTR_FRAME_SIZE
	.align		4
.L_13:
        /*0048*/ 	.byte	0x04, 0x11
        /*004a*/ 	.short	(.L_15 - .L_14)
	.align		4
.L_14:
        /*004c*/ 	.word	index@(_Z11inplace_fftP6float2iiim)
        /*0050*/ 	.word	0x00000000


	//----- nvinfo : EIATTR_REGCOUNT
	.align		4
.L_15:
        /*0054*/ 	.byte	0x04, 0x2f
        /*0056*/ 	.short	(.L_17 - .L_16)
	.align		4
.L_16:
        /*0058*/ 	.word	index@(_Z17inplace_fft_outerP6float2iim)
        /*005c*/ 	.word	0x00000025


	//----- nvinfo : EIATTR_FRAME_SIZE
	.align		4
.L_17:
        /*0060*/ 	.byte	0x04, 0x11
        /*0062*/ 	.short	(.L_19 - .L_18)
	.align		4
.L_18:
        /*0064*/ 	.word	index@($__internal_1_$__cuda_sm20_div_rn_f64_full)
        /*0068*/ 	.word	0x00000000


	//----- nvinfo : EIATTR_FRAME_SIZE
	.align		4
.L_19:
        /*006c*/ 	.byte	0x04, 0x11
        /*006e*/ 	.short	(.L_21 - .L_20)
	.align		4
.L_20:
        /*0070*/ 	.word	index@(_Z17inplace_fft_outerP6float2iim)
        /*0074*/ 	.word	0x00000000


	//----- nvinfo : EIATTR_REGCOUNT
	.align		4
.L_21:
        /*0078*/ 	.byte	0x04, 0x2f
        /*007a*/ 	.short	(.L_23 - .L_22)
	.align		4
.L_22:
        /*007c*/ 	.word	index@(_Z14muesli_combineP6float2S0_iii)
        /*0080*/ 	.word	0x00000020


	//----- nvinfo : EIATTR_FRAME_SIZE
	.align		4
.L_23:
        /*0084*/ 	.byte	0x04, 0x11
        /*0086*/ 	.short	(.L_25 - .L_24)
	.align		4
.L_24:
        /*0088*/ 	.word	index@($_Z14muesli_combineP6float2S0_iii$__internal_trig_reduction_slowpathd)
        /*008c*/ 	.word	0x00000028


	//----- nvinfo : EIATTR_FRAME_SIZE
	.align		4
.L_25:
        /*0090*/ 	.byte	0x04, 0x11
        /*0092*/ 	.short	(.L_27 - .L_26)
	.align		4
.L_26:
        /*0094*/ 	.word	index@($__internal_0_$__cuda_sm20_div_rn_f64_full)
        /*0098*/ 	.word	0x00000028


	//----- nvinfo : EIATTR_FRAME_SIZE
	.align		4
.L_27:
        /*009c*/ 	.byte	0x04, 0x11
        /*009e*/ 	.short	(.L_29 - .L_28)
	.align		4
.L_28:
        /*00a0*/ 	.word	index@(_Z14muesli_combineP6float2S0_iii)
        /*00a4*/ 	.word	0x00000028


	//----- nvinfo : EIATTR_REGCOUNT
	.align		4
.L_29:
        /*00a8*/ 	.byte	0x04, 0x2f
        /*00aa*/ 	.short	(.L_31 - .L_30)
	.align		4
.L_30:
        /*00ac*/ 	.word	index@(_Z12muesli_fetchP6float2S0_ii)
        /*00b0*/ 	.word	0x0000000a


	//----- nvinfo : EIATTR_FRAME_SIZE
	.align		4
.L_31:
        /*00b4*/ 	.byte	0x04, 0x11
        /*00b6*/ 	.short	(.L_33 - .L_32)
	.align		4
.L_32:
        /*00b8*/ 	.word	index@(_Z12muesli_fetchP6float2S0_ii)
        /*00bc*/ 	.word	0x00000000


	//----- nvinfo : EIATTR_REGCOUNT
	.align		4
.L_33:
        /*00c0*/ 	.byte	0x04, 0x2f
        /*00c2*/ 	.short	(.L_35 - .L_34)
	.align		4
.L_34:
        /*00c4*/ 	.word	index@(_Z13bitcomplementP6float2S0_)
        /*00c8*/ 	.word	0x00000004


	//----- nvinfo : EIATTR_FRAME_SIZE
	.align		4
.L_35:
        /*00cc*/ 	.byte	0x04, 0x11
        /*00ce*/ 	.short	(.L_37 - .L_36)
	.align		4
.L_36:
        /*00d0*/ 	.word	index@(_Z13bitcomplementP6float2S0_)
        /*00d4*/ 	.word	0x00000000


	//----- nvinfo : EIATTR_MIN_STACK_SIZE
	.align		4
.L_37:
        /*00d8*/ 	.byte	0x04, 0x12
        /*00da*/ 	.short	(.L_39 - .L_38)
	.align		4
.L_38:
        /*00dc*/ 	.word	index@(_Z13bitcomplementP6float2S0_)
        /*00e0*/ 	.word	0x00000000


	//----- nvinfo : EIATTR_MIN_STACK_SIZE
	.align		4
.L_39:
        /*00e4*/ 	.byte	0x04, 0x12
        /*00e6*/ 	.short	(.L_41 - .L_40)
	.align		4
.L_40:
        /*00e8*/ 	.word	index@(_Z12muesli_fetchP6float2S0_ii)
        /*00ec*/ 	.word	0x00000000


	//----- nvinfo : EIATTR_MIN_STACK_SIZE
	.align		4
.L_41:
        /*00f0*/ 	.byte	0x04, 0x12
        /*00f2*/ 	.short	(.L_43 - .L_42)
	.align		4
.L_42:
        /*00f4*/ 	.word	index@(_Z14muesli_combineP6float2S0_iii)
        /*00f8*/ 	.word	0x00000028


	//----- nvinfo : EIATTR_MIN_STACK_SIZE
	.align		4
.L_43:
        /*00fc*/ 	.byte	0x04, 0x12
        /*00fe*/ 	.short	(.L_45 - .L_44)
	.align		4
.L_44:
        /*0100*/ 	.word	index@(_Z17inplace_fft_outerP6float2iim)
        /*0104*/ 	.word	0x00000000


	//----- nvinfo : EIATTR_MIN_STACK_SIZE
	.align		4
.L_45:
        /*0108*/ 	.byte	0x04, 0x12
        /*010a*/ 	.short	(.L_47 - .L_46)
	.align		4
.L_46:
        /*010c*/ 	.word	index@(_Z11inplace_fftP6float2iiim)
        /*0110*/ 	.word	0x00000000


	//----- nvinfo : EIATTR_MIN_STACK_SIZE
	.align		4
.L_47:
        /*0114*/ 	.byte	0x04, 0x12
        /*0116*/ 	.short	(.L_49 - .L_48)
	.align		4
.L_48:
        /*0118*/ 	.word	index@(_Z14bitrev_reorderP6float2S0_im)
        /*011c*/ 	.word	0x00000000


	//----- nvinfo : EIATTR_MIN_STACK_SIZE
	.align		4
.L_49:
        /*0120*/ 	.byte	0x04, 0x12
        /*0122*/ 	.short	(.L_51 - .L_50)
	.align		4
.L_50:
        /*0124*/ 	.word	index@(_Z9addKernelPiPKiS1_)
        /*0128*/ 	.word	0x00000000
.L_51:


//--------------------- .nv.compat                --------------------------
	.section	.nv.compat,"",@"SHT_CUDA_COMPAT_INFO"
	.align	4
        /*0000*/ 	.byte	0x02, 0x09, 0x00, 0x00, 0x02, 0x02, 0x01, 0x00, 0x02, 0x05, 0x05, 0x00, 0x03, 0x07, 0x01, 0x01
        /*0010*/ 	.byte	0x02, 0x03, 0x00, 0x00, 0x02, 0x06, 0x01, 0x00, 0x04, 0x0b, 0x08, 0x00, 0x01, 0x00, 0x00, 0x00
        /*0020*/ 	.byte	0x00, 0x00, 0x00, 0x00


//--------------------- .nv.info._Z13bitcomplementP6float2S0_ --------------------------
	.section	.nv.info._Z13bitcomplementP6float2S0_,"",@"SHT_CUDA_INFO"
	.sectionflags	@""
	.align	4


	//----- nvinfo : EIATTR_CUDA_API_VERSION
	.align		4
        /*0000*/ 	.byte	0x04, 0x37
        /*0002*/ 	.short	(.L_53 - .L_52)
.L_52:
        /*0004*/ 	.word	0x00000082


	//----- nvinfo : EIATTR_KPARAM_INFO
	.align		4
.L_53:
        /*0008*/ 	.byte	0x04, 0x17
        /*000a*/ 	.short	(.L_55 - .L_54)
.L_54:
        /*000c*/ 	.word	0x00000000
        /*0010*/ 	.short	0x0001
        /*0012*/ 	.short	0x0008
        /*0014*/ 	.byte	0x00, 0xf5, 0x21, 0x00


	//----- nvinfo : EIATTR_KPARAM_INFO
	.align		4
.L_55:
        /*0018*/ 	.byte	0x04, 0x17
        /*001a*/ 	.short	(.L_57 - .L_56)
.L_56:
        /*001c*/ 	.word	0x00000000
        /*0020*/ 	.short	0x0000
        /*0022*/ 	.short	0x0000
        /*0024*/ 	.byte	0x00, 0xf5, 0x21, 0x00


	//----- nvinfo : EIATTR_SPARSE_MMA_MASK
	.align		4
.L_57:
        /*0028*/ 	.byte	0x03, 0x50
        /*002a*/ 	.short	0x0000


	//----- nvinfo : EIATTR_MAXREG_COUNT
	.align		4
        /*002c*/ 	.byte	0x03, 0x1b
        /*002e*/ 	.short	0x00ff


	//----- nvinfo : EIATTR_MERCURY_ISA_VERSION
	.align		4
        /*0030*/ 	.byte	0x03, 0x5f
        /*0032*/ 	.short	0x0101


	//----- nvinfo : EIATTR_VRC_CTA_INIT_COUNT
	.align		4
        /*0034*/ 	.byte	0x02, 0x4a
	.zero		1
	.zero		1


	//----- nvinfo : EIATTR_EXIT_INSTR_OFFSETS
	.align		4
        /*0038*/ 	.byte	0x04, 0x1c
        /*003a*/ 	.short	(.L_59 - .L_58)


	//   ....[0]....
.L_58:
        /*003c*/ 	.word	0x00000010


	//----- nvinfo : EIATTR_CBANK_PARAM_SIZE
	.align		4
.L_59:
        /*0040*/ 	.byte	0x03, 0x19
        /*0042*/ 	.short	0x0010


	//----- nvinfo : EIATTR_PARAM_CBANK
	.align		4
        /*0044*/ 	.byte	0x04, 0x0a
        /*0046*/ 	.short	(.L_61 - .L_60)
	.align		4
.L_60:
        /*0048*/ 	.word	index@(.nv.constant0._Z13bitcomplementP6float2S0_)
        /*004c*/ 	.short	0x0380
        /*004e*/ 	.short	0x0010


	//----- nvinfo : EIATTR_SW_WAR
	.align		4
.L_61:
        /*0050*/ 	.byte	0x04, 0x36
        /*0052*/ 	.short	(.L_63 - .L_62)
.L_62:
        /*0054*/ 	.word	0x00000008
.L_63:


//--------------------- .nv.info._Z12muesli_fetchP6float2S0_ii --------------------------
	.section	.nv.info._Z12muesli_fetchP6float2S0_ii,"",@"SHT_CUDA_INFO"
	.sectionflags	@""
	.align	4


	//----- nvinfo : EIATTR_CUDA_API_VERSION
	.align		4
        /*0000*/ 	.byte	0x04, 0x37
        /*0002*/ 	.short	(.L_65 - .L_64)
.L_64:
        /*0004*/ 	.word	0x00000082


	//----- nvinfo : EIATTR_KPARAM_INFO
	.align		4
.L_65:
        /*0008*/ 	.byte	0x04, 0x17
        /*000a*/ 	.short	(.L_67 - .L_66)
.L_66:
        /*000c*/ 	.word	0x00000000
        /*0010*/ 	.short	0x0003
        /*0012*/ 	.short	0x0014
        /*0014*/ 	.byte	0x00, 0xf0, 0x11, 0x00


	//----- nvinfo : EIATTR_KPARAM_INFO
	.align		4
.L_67:
        /*0018*/ 	.byte	0x04, 0x17
        /*001a*/ 	.short	(.L_69 - .L_68)
.L_68:
        /*001c*/ 	.word	0x00000000
        /*0020*/ 	.short	0x0002
        /*0022*/ 	.short	0x0010
        /*0024*/ 	.byte	0x00, 0xf0, 0x11, 0x00


	//----- nvinfo : EIATTR_KPARAM_INFO
	.align		4
.L_69:
        /*0028*/ 	.byte	0x04, 0x17
        /*002a*/ 	.short	(.L_71 - .L_70)
.L_70:
        /*002c*/ 	.word	0x00000000
        /*0030*/ 	.short	0x0001
        /*0032*/ 	.short	0x0008
        /*0034*/ 	.byte	0x00, 0xf5, 0x21, 0x00


	//----- nvinfo : EIATTR_KPARAM_INFO
	.align		4
.L_71:
        /*0038*/ 	.byte	0x04, 0x17
        /*003a*/ 	.short	(.L_73 - .L_72)
.L_72:
        /*003c*/ 	.word	0x00000000
        /*0040*/ 	.short	0x0000
        /*0042*/ 	.short	0x0000
        /*0044*/ 	.byte	0x00, 0xf5, 0x21, 0x00


	//----- nvinfo : EIATTR_SPARSE_MMA_MASK
	.align		4
.L_73:
        /*0048*/ 	.byte	0x03, 0x50
        /*004a*/ 	.short	0x0000


	//----- nvinfo : EIATTR_MAXREG_COUNT
	.align		4
        /*004c*/ 	.byte	0x03, 0x1b
        /*004e*/ 	.short	0x00ff


	//----- nvinfo : EIATTR_MERCURY_ISA_VERSION
	.align		4
        /*0050*/ 	.byte	0x03, 0x5f
        /*0052*/ 	.short	0x0101


	//----- nvinfo : EIATTR_VRC_CTA_INIT_COUNT
	.align		4
        /*0054*/ 	.byte	0x02, 0x4a
	.zero		1
	.zero		1


	//----- nvinfo : EIATTR_EXIT_INSTR_OFFSETS
	.align		4
        /*0058*/ 	.byte	0x04, 0x1c
        /*005a*/ 	.short	(.L_75 - .L_74)


	//   ....[0]....
.L_74:
        /*005c*/ 	.word	0x00000120


	//----- nvinfo : EIATTR_CBANK_PARAM_SIZE
	.align		4
.L_75:
        /*0060*/ 	.byte	0x03, 0x19
        /*0062*/ 	.short	0x0018


	//----- nvinfo : EIATTR_PARAM_CBANK
	.align		4
        /*0064*/ 	.byte	0x04, 0x0a
        /*0066*/ 	.short	(.L_77 - .L_76)
	.align		4
.L_76:
        /*0068*/ 	.word	index@(.nv.constant0._Z12muesli_fetchP6float2S0_ii)
        /*006c*/ 	.short	0x0380
        /*006e*/ 	.short	0x0018


	//----- nvinfo : EIATTR_SW_WAR
	.align		4
.L_77:
        /*0070*/ 	.byte	0x04, 0x36
        /*0072*/ 	.short	(.L_79 - .L_78)
.L_78:
        /*0074*/ 	.word	0x00000008
.L_79:


//--------------------- .nv.info._Z14muesli_combineP6float2S0_iii --------------------------
	.section	.nv.info._Z14muesli_combineP6float2S0_iii,"",@"SHT_CUDA_INFO"
	.sectionflags	@""
	.align	4


	//----- nvinfo : EIATTR_CUDA_API_VERSION
	.align		4
        /*0000*/ 	.byte	0x04, 0x37
        /*0002*/ 	.short	(.L_81 - .L_80)
.L_80:
        /*0004*/ 	.word	0x00000082


	//----- nvinfo : EIATTR_KPARAM_INFO
	.align		4
.L_81:
        /*0008*/ 	.byte	0x04, 0x17
        /*000a*/ 	.short	(.L_83 - .L_82)
.L_82:
        /*000c*/ 	.word	0x00000000
        /*0010*/ 	.short	0x0004
        /*0012*/ 	.short	0x0018
        /*0014*/ 	.byte	0x00, 0xf0, 0x11, 0x00


	//----- nvinfo : EIATTR_KPARAM_INFO
	.align		4
.L_83:
        /*0018*/ 	.byte	0x04, 0x17
        /*001a*/ 	.short	(.L_85 - .L_84)
.L_84:
        /*001c*/ 	.word	0x00000000
        /*0020*/ 	.short	0x0003
        /*0022*/ 	.short	0x0014
        /*0024*/ 	.byte	0x00, 0xf0, 0x11, 0x00


	//----- nvinfo : EIATTR_KPARAM_INFO
	.align		4
.L_85:
        /*0028*/ 	.byte	0x04, 0x17
        /*002a*/ 	.short	(.L_87 - .L_86)
.L_86:
        /*002c*/ 	.word	0x00000000
        /*0030*/ 	.short	0x0002
        /*0032*/ 	.short	0x0010
        /*0034*/ 	.byte	0x00, 0xf0, 0x11, 0x00


	//----- nvinfo : EIATTR_KPARAM_INFO
	.align		4
.L_87:
        /*0038*/ 	.byte	0x04, 0x17
        /*003a*/ 	.short	(.L_89 - .L_88)
.L_88:
        /*003c*/ 	.word	0x00000000
        /*0040*/ 	.short	0x0001
        /*0042*/ 	.short	0x0008
        /*0044*/ 	.byte	0x00, 0xf5, 0x21, 0x00


	//----- nvinfo : EIATTR_KPARAM_INFO
	.align		4
.L_89:
        /*0048*/ 	.byte	0x04, 0x17
        /*004a*/ 	.short	(.L_91 - .L_90)
.L_90:
        /*004c*/ 	.word	0x00000000
        /*0050*/ 	.short	0x0000
        /*0052*/ 	.short	0x0000
        /*0054*/ 	.byte	0x00, 0xf5, 0x21, 0x00


	//----- nvinfo : EIATTR_SPARSE_MMA_MASK
	.align		4
.L_91:
        /*0058*/ 	.byte	0x03, 0x50
        /*005a*/ 	.short	0x0000


	//----- nvinfo : EIATTR_MAXREG_COUNT
	.align		4
        /*005c*/ 	.byte	0x03, 0x1b
        /*005e*/ 	.short	0x00ff


	//----- nvinfo : EIATTR_MERCURY_ISA_VERSION
	.align		4
        /*0060*/ 	.byte	0x03, 0x5f
        /*0062*/ 	.short	0x0101


	//----- nvinfo : EIATTR_VRC_CTA_INIT_COUNT
	.align		4
        /*0064*/ 	.byte	0x02, 0x4a
	.zero		1
	.zero		1


	//----- nvinfo : EIATTR_EXIT_INSTR_OFFSETS
	.align		4
        /*0068*/ 	.byte	0x04, 0x1c
        /*006a*/ 	.short	(.L_93 - .L_92)


	//   ....[0]....
.L_92:
        /*006c*/ 	.word	0x00001240


	//----- nvinfo : EIATTR_CRS_STACK_SIZE
	.align		4
.L_93:
        /*0070*/ 	.byte	0x04, 0x1e
        /*0072*/ 	.short	(.L_95 - .L_94)
.L_94:
        /*0074*/ 	.word	0x00000000


	//----- nvinfo : EIATTR_CBANK_PARAM_SIZE
	.align		4
.L_95:
        /*0078*/ 	.byte	0x03, 0x19
        /*007a*/ 	.short	0x001c


	//----- nvinfo : EIATTR_PARAM_CBANK
	.align		4
        /*007c*/ 	.byte	0x04, 0x0a
        /*007e*/ 	.short	(.L_97 - .L_96)
	.align		4
.L_96:
        /*0080*/ 	.word	index@(.nv.constant0._Z14muesli_combineP6float2S0_iii)
        /*0084*/ 	.short	0x0380
        /*0086*/ 	.short	0x001c


	//----- nvinfo : EIATTR_SW_WAR
	.align		4
.L_97:
        /*0088*/ 	.byte	0x04, 0x36
        /*008a*/ 	.short	(.L_99 - .L_98)
.L_98:
        /*008c*/ 	.word	0x00000008
.L_99:


//--------------------- .nv.info._Z17inplace_fft_outerP6float2iim --------------------------
	.section	.nv.info._Z17inplace_fft_outerP6float2iim,"",@"SHT_CUDA_INFO"
	.sectionflags	@""
	.align	4


	//----- nvinfo : EIATTR_CUDA_API_VERSION
	.align		4
        /*0000*/ 	.byte	0x04, 0x37
        /*0002*/ 	.short	(.L_101 - .L_100)
.L_100:
        /*0004*/ 	.word	0x00000082


	//----- nvinfo : EIATTR_KPARAM_INFO
	.align		4
.L_101:
        /*0008*/ 	.byte	0x04, 0x17
        /*000a*/ 	.short	(.L_103 - .L_102)
.L_102:
        /*000c*/ 	.word	0x00000000
        /*0010*/ 	.short	0x0003
        /*0012*/ 	.short	0x0010
        /*0014*/ 	.byte	0x00, 0xf0, 0x21, 0x00


	//----- nvinfo : EIATTR_KPARAM_INFO
	.align		4
.L_103:
        /*0018*/ 	.byte	0x04, 0x17
        /*001a*/ 	.short	(.L_105 - .L_104)
.L_104:
        /*001c*/ 	.word	0x00000000
        /*0020*/ 	.short	0x0002
        /*0022*/ 	.short	0x000c
        /*0024*/ 	.byte	0x00, 0xf0, 0x11, 0x00


	//----- nvinfo : EIATTR_KPARAM_INFO
	.align		4
.L_105:
        /*0028*/ 	.byte	0x04, 0x17
        /*002a*/ 	.short	(.L_107 - .L_106)
.L_106:
        /*002c*/ 	.word	0x00000000
        /*0030*/ 	.short	0x0001
        /*0032*/ 	.short	0x0008
        /*0034*/ 	.byte	0x00, 0xf0, 0x11, 0x00


	//----- nvinfo : EIATTR_KPARAM_INFO
	.align		4
.L_107:
        /*0038*/ 	.byte	0x04, 0x17
        /*003a*/ 	.short	(.L_109 - .L_108)
.L_108:
        /*003c*/ 	.word	0x00000000
        /*0040*/ 	.short	0x0000
        /*0042*/ 	.short	0x0000
        /*0044*/ 	.byte	0x00, 0xf5, 0x21, 0x00


	//----- nvinfo : EIATTR_SPARSE_MMA_MASK
	.align		4
.L_109:
        /*0048*/ 	.byte	0x03, 0x50
        /*004a*/ 	.short	0x0000


	//----- nvinfo : EIATTR_MAXREG_COUNT
	.align		4
        /*004c*/ 	.byte	0x03, 0x1b
        /*004e*/ 	.short	0x00ff


	//----- nvinfo : EIATTR_MERCURY_ISA_VERSION
	.align		4
        /*0050*/ 	.byte	0x03, 0x5f
        /*0052*/ 	.short	0x0101


	//----- nvinfo : EIATTR_VRC_CTA_INIT_COUNT
	.align		4
        /*0054*/ 	.byte	0x02, 0x4a
	.zero		1
	.zero		1


	//----- nvinfo : EIATTR_EXIT_INSTR_OFFSETS
	.align		4
        /*0058*/ 	.byte	0x04, 0x1c
        /*005a*/ 	.short	(.L_111 - .L_110)


	//   ....[0]....
.L_110:
        /*005c*/ 	.word	0x00000060


	//   ....[1]....
        /*0060*/ 	.word	0x00000d80


	//   ....[2]....
        /*0064*/ 	.word	0x000013f0


	//   ....[3]....
        /*0068*/ 	.word	0x00001440


	//   ....[4]....
        /*006c*/ 	.word	0x00001700


	//----- nvinfo : EIATTR_CRS_STACK_SIZE
	.align		4
.L_111:
        /*0070*/ 	.byte	0x04, 0x1e
        /*0072*/ 	.short	(.L_113 - .L_112)
.L_112:
        /*0074*/ 	.word	0x00000000


	//----- nvinfo : EIATTR_CBANK_PARAM_SIZE
	.align		4
.L_113:
        /*0078*/ 	.byte	0x03, 0x19
        /*007a*/ 	.short	0x0018


	//----- nvinfo : EIATTR_PARAM_CBANK
	.align		4
        /*007c*/ 	.byte	0x04, 0x0a
        /*007e*/ 	.short	(.L_115 - .L_114)
	.align		4
.L_114:
        /*0080*/ 	.word	index@(.nv.constant0._Z17inplace_fft_outerP6float2iim)
        /*0084*/ 	.short	0x0380
        /*0086*/ 	.short	0x0018


	//----- nvinfo : EIATTR_SW_WAR
	.align		4
.L_115:
        /*0088*/ 	.byte	0x04, 0x36
        /*008a*/ 	.short	(.L_117 - .L_116)
.L_116:
        /*008c*/ 	.word	0x00000008
.L_117:


//--------------------- .nv.info._Z11inplace_fftP6float2iiim --------------------------
	.section	.nv.info._Z11inplace_fftP6float2iiim,"",@"SHT_CUDA_INFO"
	.sectionflags	@""
	.align	4


	//----- nvinfo : EIATTR_CUDA_API_VERSION
	.align		4
        /*0000*/ 	.byte	0x04, 0x37
        /*0002*/ 	.short	(.L_119 - .L_118)
.L_118:
        /*0004*/ 	.word	0x00000082


	//----- nvinfo : EIATTR_KPARAM_INFO
	.align		4
.L_119:
        /*0008*/ 	.byte	0x04, 0x17
        /*000a*/ 	.short	(.L_121 - .L_120)
.L_120:
        /*000c*/ 	.word	0x00000000
        /*0010*/ 	.short	0x0004
        /*0012*/ 	.short	0x0018
        /*0014*/ 	.byte	0x00, 0xf0, 0x21, 0x00


	//----- nvinfo : EIATTR_KPARAM_INFO
	.align		4
.L_121:
        /*0018*/ 	.byte	0x04, 0x17
        /*001a*/ 	.short	(.L_123 - .L_122)
.L_122:
        /*001c*/ 	.word	0x00000000
        /*0020*/ 	.short	0x0003
        /*0022*/ 	.short	0x0010
        /*0024*/ 	.byte	0x00, 0xf0, 0x11, 0x00


	//----- nvinfo : EIATTR_KPARAM_INFO
	.align		4
.L_123:
        /*0028*/ 	.byte	0x04, 0x17
        /*002a*/ 	.short	(.L_125 - .L_124)
.L_124:
        /*002c*/ 	.word	0x00000000
        /*0030*/ 	.short	0x0002
        /*0032*/ 	.short	0x000c
        /*0034*/ 	.byte	0x00, 0xf0, 0x11, 0x00


	//----- nvinfo : EIATTR_KPARAM_INFO
	.align		4
.L_125:
        /*0038*/ 	.byte	0x04, 0x17
        /*003a*/ 	.short	(.L_127 - .L_126)
.L_126:
        /*003c*/ 	.word	0x00000000
        /*0040*/ 	.short	0x0001
        /*0042*/ 	.short	0x0008
        /*0044*/ 	.byte	0x00, 0xf0, 0x11, 0x00


	//----- nvinfo : EIATTR_KPARAM_INFO
	.align		4
.L_127:
        /*0048*/ 	.byte	0x04, 0x17
        /*004a*/ 	.short	(.L_129 - .L_128)
.L_128:
        /*004c*/ 	.word	0x00000000
        /*0050*/ 	.short	0x0000
        /*0052*/ 	.short	0x0000
        /*0054*/ 	.byte	0x00, 0xf5, 0x21, 0x00


	//----- nvinfo : EIATTR_SPARSE_MMA_MASK
	.align		4
.L_129:
        /*0058*/ 	.byte	0x03, 0x50
        /*005a*/ 	.short	0x0000


	//----- nvinfo : EIATTR_MAXREG_COUNT
	.align		4
        /*005c*/ 	.byte	0x03, 0x1b
        /*005e*/ 	.short	0x00ff


	//----- nvinfo : EIATTR_MERCURY_ISA_VERSION
	.align		4
        /*0060*/ 	.byte	0x03, 0x5f
        /*0062*/ 	.short	0x0101


	//----- nvinfo : EIATTR_VRC_CTA_INIT_COUNT
	.align		4
        /*0064*/ 	.byte	0x02, 0x4a
	.zero		1
	.zero		1


	//----- nvinfo : EIATTR_EXIT_INSTR_OFFSETS
	.align		4
        /*0068*/ 	.byte	0x04, 0x1c
        /*006a*/ 	.short	(.L_131 - .L_130)


	//   ....[0]....
.L_130:
        /*006c*/ 	.word	0x000000c0


	//   ....[1]....
        /*0070*/ 	.word	0x000003a0


	//----- nvinfo : EIATTR_CRS_STACK_SIZE
	.align		4
.L_131:
        /*0074*/ 	.byte	0x04, 0x1e
        /*0076*/ 	.short	(.L_133 - .L_132)
.L_132:
        /*0078*/ 	.word	0x00000000


	//----- nvinfo : EIATTR_CBANK_PARAM_SIZE
	.align		4
.L_133:
        /*007c*/ 	.byte	0x03, 0x19
        /*007e*/ 	.short	0x0020


	//----- nvinfo : EIATTR_PARAM_CBANK
	.align		4
        /*0080*/ 	.byte	0x04, 0x0a
        /*0082*/ 	.short	(.L_135 - .L_134)
	.align		4
.L_134:
        /*0084*/ 	.word	index@(.nv.constant0._Z11inplace_fftP6float2iiim)
        /*0088*/ 	.short	0x0380
        /*008a*/ 	.short	0x0020


	//----- nvinfo : EIATTR_SW_WAR
	.align		4
.L_135:
        /*008c*/ 	.byte	0x04, 0x36
        /*008e*/ 	.short	(.L_137 - .L_136)
.L_136:
        /*0090*/ 	.word	0x00000008
.L_137:


//--------------------- .nv.info._Z14bitrev_reorderP6float2S0_im --------------------------
	.section	.nv.info._Z14bitrev_reorderP6float2S0_im,"",@"SHT_CUDA_INFO"
	.sectionflags	@""
	.align	4


	//----- nvinfo : EIATTR_CUDA_API_VERSION
	.align		4
        /*0000*/ 	.byte	0x04, 0x37
        /*0002*/ 	.short	(.L_139 - .L_138)
.L_138:
        /*0004*/ 	.word	0x00000082


	//----- nvinfo : EIATTR_KPARAM_INFO
	.align		4
.L_139:
        /*0008*/ 	.byte	0x04, 0x17
        /*000a*/ 	.short	(.L_141 - .L_140)
.L_140:
        /*000c*/ 	.word	0x00000000
        /*0010*/ 	.short	0x0003
        /*0012*/ 	.short	0x0018
        /*0014*/ 	.byte	0x00, 0xf0, 0x21, 0x00


	//----- nvinfo : EIATTR_KPARAM_INFO
	.align		4
.L_141:
        /*0018*/ 	.byte	0x04, 0x17
        /*001a*/ 	.short	(.L_143 - .L_142)
.L_142:
        /*001c*/ 	.word	0x00000000
        /*0020*/ 	.short	0x0002
        /*0022*/ 	.short	0x0010
        /*0024*/ 	.byte	0x00, 0xf0, 0x11, 0x00


	//----- nvinfo : EIATTR_KPARAM_INFO
	.align		4
.L_143:
        /*0028*/ 	.byte	0x04, 0x17
        /*002a*/ 	.short	(.L_145 - .L_144)
.L_144:
        /*002c*/ 	.word	0x00000000
        /*0030*/ 	.short	0x0001
        /*0032*/ 	.short	0x0008
        /*0034*/ 	.byte	0x00, 0xf5, 0x21, 0x00


	//----- nvinfo : EIATTR_KPARAM_INFO
	.align		4
.L_145:
        /*0038*/ 	.byte	0x04, 0x17
        /*003a*/ 	.short	(.L_147 - .L_146)
.L_146:
        /*003c*/ 	.word	0x00000000
        /*0040*/ 	.short	0x0000
        /*0042*/ 	.short	0x0000
        /*0044*/ 	.byte	0x00, 0xf5, 0x21, 0x00


	//----- nvinfo : EIATTR_SPARSE_MMA_MASK
	.align		4
.L_147:
        /*0048*/ 	.byte	0x03, 0x50
        /*004a*/ 	.short	0x0000


	//----- nvinfo : EIATTR_MAXREG_COUNT
	.align		4
        /*004c*/ 	.byte	0x03, 0x1b
        /*004e*/ 	.short	0x00ff


	//----- nvinfo : EIATTR_MERCURY_ISA_VERSION
	.align		4
        /*0050*/ 	.byte	0x03, 0x5f
        /*0052*/ 	.short	0x0101


	//----- nvinfo : EIATTR_VRC_CTA_INIT_COUNT
	.align		4
        /*0054*/ 	.byte	0x02, 0x4a
	.zero		1
	.zero		1


	//----- nvinfo : EIATTR_EXIT_INSTR_OFFSETS
	.align		4
        /*0058*/ 	.byte	0x04, 0x1c
        /*005a*/ 	.short	(.L_149 - .L_148)


	//   ....[0]....
.L_148:
        /*005c*/ 	.word	0x00000100


	//----- nvinfo : EIATTR_CBANK_PARAM_SIZE
	.align		4
.L_149:
        /*0060*/ 	.byte	0x03, 0x19
        /*0062*/ 	.short	0x0020


	//----- nvinfo : EIATTR_PARAM_CBANK
	.align		4
        /*0064*/ 	.byte	0x04, 0x0a
        /*0066*/ 	.short	(.L_151 - .L_150)
	.align		4
.L_150:
        /*0068*/ 	.word	index@(.nv.constant0._Z14bitrev_reorderP6float2S0_im)
        /*006c*/ 	.short	0x0380
        /*006e*/ 	.short	0x0020


	//----- nvinfo : EIATTR_SW_WAR
	.align		4
.L_151:
        /*0070*/ 	.byte	0x04, 0x36
        /*0072*/ 	.short	(.L_153 - .L_152)
.L_152:
        /*0074*/ 	.word	0x00000008
.L_153:


//--------------------- .nv.info._Z9addKernelPiPKiS1_ --------------------------
	.section	.nv.info._Z9addKernelPiPKiS1_,"",@"SHT_CUDA_INFO"
	.sectionflags	@""
	.align	4


	//----- nvinfo : EIATTR_CUDA_API_VERSION
	.align		4
        /*0000*/ 	.byte	0x04, 0x37
        /*0002*/ 	.short	(.L_155 - .L_154)
.L_154:
        /*0004*/ 	.word	0x00000082


	//----- nvinfo : EIATTR_KPARAM_INFO
	.align		4
.L_155:
        /*0008*/ 	.byte	0x04, 0x17
        /*000a*/ 	.short	(.L_157 - .L_156)
.L_156:
        /*000c*/ 	.word	0x00000000
        /*0010*/ 	.short	0x0002
        /*0012*/ 	.short	0x0010
        /*0014*/ 	.byte	0x00, 0xf5, 0x21, 0x00


	//----- nvinfo : EIATTR_KPARAM_INFO
	.align		4
.L_157:
        /*0018*/ 	.byte	0x04, 0x17
        /*001a*/ 	.short	(.L_159 - .L_158)
.L_158:
        /*001c*/ 	.word	0x00000000
        /*0020*/ 	.short	0x0001
        /*0022*/ 	.short	0x0008
        /*0024*/ 	.byte	0x00, 0xf5, 0x21, 0x00


	//----- nvinfo : EIATTR_KPARAM_INFO
	.align		4
.L_159:
        /*0028*/ 	.byte	0x04, 0x17
        /*002a*/ 	.short	(.L_161 - .L_160)
.L_160:
        /*002c*/ 	.word	0x00000000
        /*0030*/ 	.short	0x0000
        /*0032*/ 	.short	0x0000
        /*0034*/ 	.byte	0x00, 0xf5, 0x21, 0x00


	//----- nvinfo : EIATTR_SPARSE_MMA_MASK
	.align		4
.L_161:
        /*0038*/ 	.byte	0x03, 0x50
        /*003a*/ 	.short	0x0000


	//----- nvinfo : EIATTR_MAXREG_COUNT
	.align		4
        /*003c*/ 	.byte	0x03, 0x1b
        /*003e*/ 	.short	0x00ff


	//----- nvinfo : EIATTR_MERCURY_ISA_VERSION
	.align		4
        /*0040*/ 	.byte	0x03, 0x5f
        /*0042*/ 	.short	0x0101


	//----- nvinfo : EIATTR_VRC_CTA_INIT_COUNT
	.align		4
        /*0044*/ 	.byte	0x02, 0x4a
	.zero		1
	.zero		1


	//----- nvinfo : EIATTR_EXIT_INSTR_OFFSETS
	.align		4
        /*0048*/ 	.byte	0x04, 0x1c
        /*004a*/ 	.short	(.L_163 - .L_162)


	//   ....[0]....
.L_162:
        /*004c*/ 	.word	0x000000d0


	//----- nvinfo : EIATTR_CBANK_PARAM_SIZE
	.align		4
.L_163:
        /*0050*/ 	.byte	0x03, 0x19
        /*0052*/ 	.short	0x0018


	//----- nvinfo : EIATTR_PARAM_CBANK
	.align		4
        /*0054*/ 	.byte	0x04, 0x0a
        /*0056*/ 	.short	(.L_165 - .L_164)
	.align		4
.L_164:
        /*0058*/ 	.word	index@(.nv.constant0._Z9addKernelPiPKiS1_)
        /*005c*/ 	.short	0x0380
        /*005e*/ 	.short	0x0018


	//----- nvinfo : EIATTR_SW_WAR
	.align		4
.L_165:
        /*0060*/ 	.byte	0x04, 0x36
        /*0062*/ 	.short	(.L_167 - .L_166)
.L_166:
        /*0064*/ 	.word	0x00000008
.L_167:


//--------------------- .nv.callgraph             --------------------------
	.section	.nv.callgraph,"",@"SHT_CUDA_CALLGRAPH"
	.align	4
	.sectionentsize	8
	.align		4
        /*0000*/ 	.word	0x00000000
	.align		4
        /*0004*/ 	.word	0xffffffff
	.align		4
        /*0008*/ 	.word	0x00000000
	.align		4
        /*000c*/ 	.word	0xfffffffe
	.align		4
        /*0010*/ 	.word	0x00000000
	.align		4
        /*0014*/ 	.word	0xfffffffd
	.align		4
        /*0018*/ 	.word	0x00000000
	.align		4
        /*001c*/ 	.word	0xfffffffc


//--------------------- .nv.constant4             --------------------------
	.section	.nv.constant4,"a",@progbits
	.align	8
	.align		8
.nv.constant4:
        /*0000*/ 	.dword	__cudart_i2opi_d
	.align		8
        /*0008*/ 	.dword	__cudart_sin_cos_coeffs


//--------------------- .text._Z13bitcomplementP6float2S0_ --------------------------
	.section	.text._Z13bitcomplementP6float2S0_,"ax",@progbits
	.align	128
        .global         _Z13bitcomplementP6float2S0_
        .type           _Z13bitcomplementP6float2S0_,@function
        .size           _Z13bitcomplementP6float2S0_,(.L_x_69 - _Z13bitcomplementP6float2S0_)
        .other          _Z13bitcomplementP6float2S0_,@"STO_CUDA_ENTRY STV_DEFAULT"
_Z13bitcomplementP6float2S0_:
.text._Z13bitcomplementP6float2S0_:
[----:B------:R-:W-:Y:S01]  /*0000*/  LDC R1, c[0x0][0x37c] ;  /* 0x0000df00ff017b82 */ /* 0x000fe20000000800 */
[----:B------:R-:W-:Y:S05]  /*0010*/  EXIT ;  /* 0x000000000000794d */ /* 0x000fea0003800000 */
.L_x_0:
[----:B------:R-:W-:-:S00]  /*0020*/  BRA `(.L_x_0) ;  /* 0xfffffffc00fc7947 */ /* 0x000fc0000383ffff */
[----:B------:R-:W-:-:S00]  /*0030*/  NOP ;  /* 0x0000000000007918 */ /* 0x000fc00000000000 */
        /* <DEDUP_REMOVED lines=12> */
.L_x_69:


//--------------------- .text._Z12muesli_fetchP6float2S0_ii --------------------------
	.section	.text._Z12muesli_fetchP6float2S0_ii,"ax",@progbits
	.align	128
        .global         _Z12muesli_fetchP6float2S0_ii
        .type           _Z12muesli_fetchP6float2S0_ii,@function
        .size           _Z12muesli_fetchP6float2S0_ii,(.L_x_70 - _Z12muesli_fetchP6float2S0_ii)
        .other          _Z12muesli_fetchP6float2S0_ii,@"STO_CUDA_ENTRY STV_DEFAULT"
_Z12muesli_fetchP6float2S0_ii:
.text._Z12muesli_fetchP6float2S0_ii:
[----:B------:R-:W-:Y:S01]  /*0000*/  LDC R1, c[0x0][0x37c] ;  /* 0x0000df00ff017b82 */ /* 0x000fe20000000800 */
[----:B------:R-:W0:Y:S01]  /*0010*/  S2R R7, SR_TID.X ;  /* 0x0000000000077919 */ /* 0x000e220000002100 */
[----:B------:R-:W1:Y:S06]  /*0020*/  LDCU.64 UR6, c[0x0][0x390] ;  /* 0x00007200ff0677ac */ /* 0x000e6c0008000a00 */
[----:B------:R-:W0:Y:S01]  /*0030*/  S2UR UR8, SR_CTAID.X ;  /* 0x00000000000879c3 */ /* 0x000e220000002500 */
[----:B------:R-:W-:-:S07]  /*0040*/  UMOV UR5, 0x1 ;  /* 0x0000000100057882 */ /* 0x000fce0000000000 */
[----:B------:R-:W0:Y:S08]  /*0050*/  LDC R0, c[0x0][0x360] ;  /* 0x0000d800ff007b82 */ /* 0x000e300000000800 */
[----:B------:R-:W2:Y:S01]  /*0060*/  LDC.64 R2, c[0x0][0x388] ;  /* 0x0000e200ff027b82 */ /* 0x000ea20000000a00 */
[----:B-1----:R-:W-:-:S04]  /*0070*/  ULOP3.LUT UR4, URZ, UR7, URZ, 0x33, !UPT ;  /* 0x00000007ff047292 */ /* 0x002fc8000f8e33ff */
[----:B------:R-:W-:Y:S01]  /*0080*/  UIADD3 UR4, UPT, UPT, UR4, UR6, URZ ;  /* 0x0000000604047290 */ /* 0x000fe2000fffe0ff */
[----:B------:R-:W1:Y:S03]  /*0090*/  LDCU.64 UR6, c[0x0][0x358] ;  /* 0x00006b00ff0677ac */ /* 0x000e660008000a00 */
[----:B------:R-:W-:Y:S01]  /*00a0*/  USHF.L.U32 UR4, UR5, UR4, URZ ;  /* 0x0000000405047299 */ /* 0x000fe200080006ff */
[----:B0-----:R-:W-:-:S05]  /*00b0*/  IMAD R7, R0, UR8, R7 ;  /* 0x0000000800077c24 */ /* 0x001fca000f8e0207 */
[----:B------:R-:W-:-:S05]  /*00c0*/  LOP3.LUT R5, R7, UR4, RZ, 0x3c, !PT ;  /* 0x0000000407057c12 */ /* 0x000fca000f8e3cff */
[----:B--2---:R-:W-:Y:S02]  /*00d0*/  IMAD.WIDE R2, R5, 0x8, R2 ;  /* 0x0000000805027825 */ /* 0x004fe400078e0202 */
[----:B------:R-:W0:Y:S04]  /*00e0*/  LDC.64 R4, c[0x0][0x380] ;  /* 0x0000e000ff047b82 */ /* 0x000e280000000a00 */
[----:B-1----:R-:W2:Y:S01]  /*00f0*/  LDG.E.64 R2, desc[UR6][R2.64] ;  /* 0x0000000602027981 */ /* 0x002ea2000c1e1b00 */
[----:B0-----:R-:W-:-:S05]  /*0100*/  IMAD.WIDE R4, R7, 0x8, R4 ;  /* 0x0000000807047825 */ /* 0x001fca00078e0204 */
[----:B--2---:R-:W-:Y:S01]  /*0110*/  STG.E.64 desc[UR6][R4.64], R2 ;  /* 0x0000000204007986 */ /* 0x004fe2000c101b06 */
[----:B------:R-:W-:Y:S05]  /*0120*/  EXIT ;  /* 0x000000000000794d */ /* 0x000fea0003800000 */
.L_x_1:
        /* <DEDUP_REMOVED lines=13> */
.L_x_70:


//--------------------- .text._Z14muesli_combineP6float2S0_iii --------------------------
	.section	.text._Z14muesli_combineP6float2S0_iii,"ax",@progbits
	.align	128
        .global         _Z14muesli_combineP6float2S0_iii
        .type           _Z14muesli_combineP6float2S0_iii,@function
        .size           _Z14muesli_combineP6float2S0_iii,(.L_x_66 - _Z14muesli_combineP6float2S0_iii)
        .other          _Z14muesli_combineP6float2S0_iii,@"STO_CUDA_ENTRY STV_DEFAULT"
_Z14muesli_combineP6float2S0_iii:
.text._Z14muesli_combineP6float2S0_iii:
[----:B------:R-:W0:Y:S01]  /*0000*/  LDC R1, c[0x0][0x37c] ;  /* 0x0000df00ff017b82 */ /* 0x000e220000000800 */
[----:B------:R-:W1:Y:S01]  /*0010*/  S2R R2, SR_TID.X ;  /* 0x0000000000027919 */ /* 0x000e620000002100 */
[----:B------:R-:W2:Y:S06]  /*0020*/  LDCU.64 UR6, c[0x0][0x390] ;  /* 0x00007200ff0677ac */ /* 0x000eac0008000a00 */
[----:B------:R-:W1:Y:S01]  /*0030*/  S2UR UR5, SR_CTAID.X ;  /* 0x00000000000579c3 */ /* 0x000e620000002500 */
[----:B0-----:R-:W-:Y:S02]  /*0040*/  VIADD R1, R1, 0xffffffd8 ;  /* 0xffffffd801017836 */ /* 0x001fe40000000000 */
[----:B------:R-:W-:Y:S01]  /*0050*/  IMAD.MOV.U32 R0, RZ, RZ, RZ ;  /* 0x000000ffff007224 */ /* 0x000fe200078e00ff */
[----:B------:R-:W0:Y:S04]  /*0060*/  LDCU.64 UR8, c[0x0][0x358] ;  /* 0x00006b00ff0877ac */ /* 0x000e280008000a00 */
[----:B------:R-:W1:Y:S01]  /*0070*/  LDC R3, c[0x0][0x360] ;  /* 0x0000d800ff037b82 */ /* 0x000e620000000800 */
[----:B--2---:R-:W-:-:S02]  /*0080*/  UISETP.GE.AND UP0, UPT, UR7, URZ, UPT ;  /* 0x000000ff0700728c */ /* 0x004fc4000bf06270 */
[----:B------:R-:W-:-:S04]  /*0090*/  ULOP3.LUT UR4, URZ, UR7, URZ, 0x33, !UPT ;  /* 0x00000007ff047292 */ /* 0x000fc8000f8e33ff */
[----:B------:R-:W-:Y:S01]  /*00a0*/  UIADD3 UR4, UPT, UPT, UR4, UR6, URZ ;  /* 0x0000000604047290 */ /* 0x000fe2000fffe0ff */
[----:B-1----:R-:W-:Y:S02]  /*00b0*/  IMAD R2, R3, UR5, R2 ;  /* 0x0000000503027c24 */ /* 0x002fe4000f8e0202 */
[----:B0-----:R-:W-:Y:S09]  /*00c0*/  BRA.U !UP0, `(.L_x_2) ;  /* 0x0000000508cc7547 */ /* 0x001ff2000b800000 */
[----:B------:R-:W-:Y:S01]  /*00d0*/  UISETP.GE.U32.AND UP0, UPT, UR7, 0x3, UPT ;  /* 0x000000030700788c */ /* 0x000fe2000bf06070 */
[----:B------:R-:W-:Y:S01]  /*00e0*/  SHF.R.S32.HI R9, RZ, UR4, R2 ;  /* 0x00000004ff097c19 */ /* 0x000fe20008011402 */
[----:B------:R-:W-:Y:S01]  /*00f0*/  UIADD3 UR5, UPT, UPT, UR7, 0x1, URZ ;  /* 0x0000000107057890 */ /* 0x000fe2000fffe0ff */
[----:B------:R-:W-:-:S03]  /*0100*/  IMAD.MOV.U32 R0, RZ, RZ, RZ ;  /* 0x000000ffff007224 */ /* 0x000fc600078e00ff */
[----:B------:R-:W-:-:S03]  /*0110*/  ULOP3.LUT UR6, UR5, 0x3, URZ, 0xc0, !UPT ;  /* 0x0000000305067892 */ /* 0x000fc6000f8ec0ff */
[----:B------:R-:W-:Y:S09]  /*0120*/  BRA.U !UP0, `(.L_x_3) ;  /* 0x0000000508907547 */ /* 0x000ff2000b800000 */
[----:B------:R-:W-:Y:S01]  /*0130*/  ULOP3.LUT UR5, UR5, 0xfffffffc, URZ, 0xc0, !UPT ;  /* 0xfffffffc05057892 */ /* 0x000fe2000f8ec0ff */
[----:B------:R-:W-:-:S03]  /*0140*/  IMAD.MOV.U32 R0, RZ, RZ, RZ ;  /* 0x000000ffff007224 */ /* 0x000fc600078e00ff */
[----:B------:R-:W-:-:S04]  /*0150*/  UIADD3 UR5, UPT, UPT, -UR5, URZ, URZ ;  /* 0x000000ff05057290 */ /* 0x000fc8000fffe1ff */
[----:B------:R-:W-:-:S09]  /*0160*/  UISETP.GE.AND UP0, UPT, UR5, URZ, UPT ;  /* 0x000000ff0500728c */ /* 0x000fd2000bf06270 */
[----:B------:R-:W-:Y:S05]  /*0170*/  BRA.U UP0, `(.L_x_4) ;  /* 0x0000000500447547 */ /* 0x000fea000b800000 */
[----:B------:R-:W-:Y:S02]  /*0180*/  UIADD3 UR7, UPT, UPT, -UR5, URZ, URZ ;  /* 0x000000ff05077290 */ /* 0x000fe4000fffe1ff */
[----:B------:R-:W-:Y:S02]  /*0190*/  UPLOP3.LUT UP0, UPT, UPT, UPT, UPT, 0x80, 0x8 ;  /* 0x000000000008789c */ /* 0x000fe40003f0f070 */
[----:B------:R-:W-:-:S09]  /*01a0*/  UISETP.GT.AND UP1, UPT, UR7, 0xc, UPT ;  /* 0x0000000c0700788c */ /* 0x000fd2000bf24270 */
[----:B------:R-:W-:Y:S05]  /*01b0*/  BRA.U !UP1, `(.L_x_5) ;  /* 0x0000000109c07547 */ /* 0x000fea000b800000 */
[----:B------:R-:W-:-:S11]  /*01c0*/  UPLOP3.LUT UP0, UPT, UPT, UPT, UPT, 0x40, 0x4 ;  /* 0x000000000004789c */ /* 0x000fd60003f0e870 */
.L_x_6:
[----:B------:R-:W-:Y:S01]  /*01d0*/  IMAD.SHL.U32 R3, R9, 0x4, RZ ;  /* 0x0000000409037824 */ /* 0x000fe200078e00ff */
[--C-:B------:R-:W-:Y:S01]  /*01e0*/  SHF.R.U32.HI R4, RZ, 0x2, R9.reuse ;  /* 0x00000002ff047819 */ /* 0x100fe20000011609 */
[----:B------:R-:W-:Y:S01]  /*01f0*/  UIADD3 UR5, UPT, UPT, UR5, 0x10, URZ ;  /* 0x0000001005057890 */ /* 0x000fe2000fffe0ff */
[----:B------:R-:W-:Y:S02]  /*0200*/  SHF.R.S32.HI R6, RZ, 0x4, R9 ;  /* 0x00000004ff067819 */ /* 0x000fe40000011409 */
[----:B------:R-:W-:Y:S01]  /*0210*/  LOP3.LUT R3, R3, 0x4, RZ, 0xc0, !PT ;  /* 0x0000000403037812 */ /* 0x000fe200078ec0ff */
[----:B------:R-:W-:Y:S01]  /*0220*/  UISETP.GE.AND UP1, UPT, UR5, -0xc, UPT ;  /* 0xfffffff40500788c */ /* 0x000fe2000bf26270 */
[----:B------:R-:W-:Y:S01]  /*0230*/  LOP3.LUT R5, R9, 0x2, RZ, 0xc0, !PT ;  /* 0x0000000209057812 */ /* 0x000fe200078ec0ff */
[----:B------:R-:W-:Y:S01]  /*0240*/  IMAD.SHL.U32 R7, R6, 0x4, RZ ;  /* 0x0000000406077824 */ /* 0x000fe200078e00ff */
[----:B------:R-:W-:Y:S01]  /*0250*/  LOP3.LUT R4, R4, 0x1, RZ, 0xc0, !PT ;  /* 0x0000000104047812 */ /* 0x000fe200078ec0ff */
[----:B------:R-:W-:Y:S01]  /*0260*/  IMAD R3, R0, 0x8, R3 ;  /* 0x0000000800037824 */ /* 0x000fe200078e0203 */
[----:B------:R-:W-:-:S02]  /*0270*/  SHF.R.U32.HI R0, RZ, 0x3, R9 ;  /* 0x00000003ff007819 */ /* 0x000fc40000011609 */
[----:B------:R-:W-:Y:S02]  /*0280*/  LOP3.LUT R7, R7, 0x4, RZ, 0xc0, !PT ;  /* 0x0000000407077812 */ /* 0x000fe400078ec0ff */
[----:B------:R-:W-:Y:S02]  /*0290*/  LOP3.LUT R0, R0, 0x1, RZ, 0xc0, !PT ;  /* 0x0000000100007812 */ /* 0x000fe400078ec0ff */
[----:B------:R-:W-:Y:S02]  /*02a0*/  IADD3 R3, PT, PT, R4, R5, R3 ;  /* 0x0000000504037210 */ /* 0x000fe40007ffe003 */
[----:B------:R-:W-:Y:S02]  /*02b0*/  SHF.R.S32.HI R8, RZ, 0x8, R9 ;  /* 0x00000008ff087819 */ /* 0x000fe40000011409 */
[----:B------:R-:W-:Y:S01]  /*02c0*/  LOP3.LUT R4, R6, 0x2, RZ, 0xc0, !PT ;  /* 0x0000000206047812 */ /* 0x000fe200078ec0ff */
[----:B------:R-:W-:Y:S01]  /*02d0*/  IMAD R0, R3, 0x2, R0 ;  /* 0x0000000203007824 */ /* 0x000fe200078e0200 */
[----:B------:R-:W-:-:S02]  /*02e0*/  SHF.R.U32.HI R3, RZ, 0x2, R6 ;  /* 0x00000002ff037819 */ /* 0x000fc40000011606 */
[----:B------:R-:W-:Y:S01]  /*02f0*/  SHF.R.U32.HI R6, RZ, 0x3, R6 ;  /* 0x00000003ff067819 */ /* 0x000fe20000011606 */
[----:B------:R-:W-:Y:S01]  /*0300*/  IMAD R0, R0, 0x8, R7 ;  /* 0x0000000800007824 */ /* 0x000fe200078e0207 */
[----:B------:R-:W-:Y:S01]  /*0310*/  LOP3.LUT R3, R3, 0x1, RZ, 0xc0, !PT ;  /* 0x0000000103037812 */ /* 0x000fe200078ec0ff */
[----:B------:R-:W-:Y:S01]  /*0320*/  IMAD.SHL.U32 R7, R8, 0x4, RZ ;  /* 0x0000000408077824 */ /* 0x000fe200078e00ff */
[----:B------:R-:W-:Y:S02]  /*0330*/  LOP3.LUT R5, R6, 0x1, RZ, 0xc0, !PT ;  /* 0x0000000106057812 */ /* 0x000fe400078ec0ff */
[----:B------:R-:W-:Y:S02]  /*0340*/  IADD3 R0, PT, PT, R3, R4, R0 ;  /* 0x0000000403007210 */ /* 0x000fe40007ffe000 */
[----:B------:R-:W-:Y:S02]  /*0350*/  LOP3.LUT R7, R7, 0x4, RZ, 0xc0, !PT ;  /* 0x0000000407077812 */ /* 0x000fe400078ec0ff */
[----:B------:R-:W-:Y:S01]  /*0360*/  SHF.R.U32.HI R3, RZ, 0x2, R8 ;  /* 0x00000002ff037819 */ /* 0x000fe20000011608 */
[----:B------:R-:W-:Y:S01]  /*0370*/  IMAD R0, R0, 0x2, R5 ;  /* 0x0000000200007824 */ /* 0x000fe200078e0205 */
[----:B------:R-:W-:-:S02]  /*0380*/  SHF.R.S32.HI R6, RZ, 0xc, R9 ;  /* 0x0000000cff067819 */ /* 0x000fc40000011409 */
[----:B------:R-:W-:Y:S01]  /*0390*/  LOP3.LUT R4, R8, 0x2, RZ, 0xc0, !PT ;  /* 0x0000000208047812 */ /* 0x000fe200078ec0ff */
[----:B------:R-:W-:Y:S01]  /*03a0*/  IMAD R0, R0, 0x8, R7 ;  /* 0x0000000800007824 */ /* 0x000fe200078e0207 */
[----:B------:R-:W-:Y:S01]  /*03b0*/  SHF.R.U32.HI R8, RZ, 0x3, R8 ;  /* 0x00000003ff087819 */ /* 0x000fe20000011608 */
[----:B------:R-:W-:Y:S01]  /*03c0*/  IMAD.SHL.U32 R7, R6, 0x4, RZ ;  /* 0x0000000406077824 */ /* 0x000fe200078e00ff */
[----:B------:R-:W-:Y:S02]  /*03d0*/  LOP3.LUT R3, R3, 0x1, RZ, 0xc0, !PT ;  /* 0x0000000103037812 */ /* 0x000fe400078ec0ff */
[----:B------:R-:W-:Y:S02]  /*03e0*/  LOP3.LUT R5, R8, 0x1, RZ, 0xc0, !PT ;  /* 0x0000000108057812 */ /* 0x000fe400078ec0ff */
[----:B------:R-:W-:Y:S02]  /*03f0*/  IADD3 R0, PT, PT, R3, R4, R0 ;  /* 0x0000000403007210 */ /* 0x000fe40007ffe000 */
[----:B------:R-:W-:-:S02]  /*0400*/  LOP3.LUT R7, R7, 0x4, RZ, 0xc0, !PT ;  /* 0x0000000407077812 */ /* 0x000fc400078ec0ff */
[--C-:B------:R-:W-:Y:S01]  /*0410*/  SHF.R.U32.HI R3, RZ, 0x2, R6.reuse ;  /* 0x00000002ff037819 */ /* 0x100fe20000011606 */
[----:B------:R-:W-:Y:S01]  /*0420*/  IMAD R0, R0, 0x2, R5 ;  /* 0x0000000200007824 */ /* 0x000fe200078e0205 */
[----:B------:R-:W-:Y:S02]  /*0430*/  LOP3.LUT R4, R6, 0x2, RZ, 0xc0, !PT ;  /* 0x0000000206047812 */ /* 0x000fe400078ec0ff */
[----:B------:R-:W-:Y:S01]  /*0440*/  SHF.R.U32.HI R6, RZ, 0x3, R6 ;  /* 0x00000003ff067819 */ /* 0x000fe20000011606 */
[----:B------:R-:W-:Y:S01]  /*0450*/  IMAD R0, R0, 0x8, R7 ;  /* 0x0000000800007824 */ /* 0x000fe200078e0207 */
[----:B------:R-:W-:Y:S02]  /*0460*/  LOP3.LUT R3, R3, 0x1, RZ, 0xc0, !PT ;  /* 0x0000000103037812 */ /* 0x000fe400078ec0ff */
[----:B------:R-:W-:Y:S02]  /*0470*/  LOP3.LUT R5, R6, 0x1, RZ, 0xc0, !PT ;  /* 0x0000000106057812 */ /* 0x000fe400078ec0ff */
[----:B------:R-:W-:-:S02]  /*0480*/  IADD3 R0, PT, PT, R3, R4, R0 ;  /* 0x0000000403007210 */ /* 0x000fc40007ffe000 */
[----:B------:R-:W-:-:S03]  /*0490*/  SHF.R.S32.HI R9, RZ, 0x10, R9 ;  /* 0x00000010ff097819 */ /* 0x000fc60000011409 */
[----:B------:R-:W-:Y:S01]  /*04a0*/  IMAD R0, R0, 0x2, R5 ;  /* 0x0000000200007824 */ /* 0x000fe200078e0205 */
[----:B------:R-:W-:Y:S06]  /*04b0*/  BRA.U !UP1, `(.L_x_6) ;  /* 0xfffffffd09447547 */ /* 0x000fec000b83ffff */
.L_x_5:
[----:B------:R-:W-:-:S04]  /*04c0*/  UIADD3 UR7, UPT, UPT, -UR5, URZ, URZ ;  /* 0x000000ff05077290 */ /* 0x000fc8000fffe1ff */
[----:B------:R-:W-:-:S09]  /*04d0*/  UISETP.GT.AND UP1, UPT, UR7, 0x4, UPT ;  /* 0x000000040700788c */ /* 0x000fd2000bf24270 */
[----:B------:R-:W-:Y:S05]  /*04e0*/  BRA.U !UP1, `(.L_x_7) ;  /* 0x0000000109607547 */ /* 0x000fea000b800000 */
[----:B------:R-:W-:Y:S01]  /*04f0*/  IMAD.SHL.U32 R3, R9, 0x4, RZ ;  /* 0x0000000409037824 */ /* 0x000fe200078e00ff */
[--C-:B------:R-:W-:Y:S01]  /*0500*/  SHF.R.U32.HI R4, RZ, 0x2, R9.reuse ;  /* 0x00000002ff047819 */ /* 0x100fe20000011609 */
[----:B------:R-:W-:Y:S01]  /*0510*/  UIADD3 UR5, UPT, UPT, UR5, 0x8, URZ ;  /* 0x0000000805057890 */ /* 0x000fe2000fffe0ff */
[----:B------:R-:W-:Y:S01]  /*0520*/  SHF.R.S32.HI R6, RZ, 0x4, R9 ;  /* 0x00000004ff067819 */ /* 0x000fe20000011409 */
[----:B------:R-:W-:Y:S01]  /*0530*/  UPLOP3.LUT UP0, UPT, UPT, UPT, UPT, 0x40, 0x4 ;  /* 0x000000000004789c */ /* 0x000fe20003f0e870 */
[----:B------:R-:W-:Y:S02]  /*0540*/  LOP3.LUT R3, R3, 0x4, RZ, 0xc0, !PT ;  /* 0x0000000403037812 */ /* 0x000fe400078ec0ff */
        /* <DEDUP_REMOVED lines=8> */
[----:B------:R-:W-:Y:S02]  /*05d0*/  LOP3.LUT R4, R6, 0x2, RZ, 0xc0, !PT ;  /* 0x0000000206047812 */ /* 0x000fe400078ec0ff */
[----:B------:R-:W-:Y:S01]  /*05e0*/  SHF.R.S32.HI R9, RZ, 0x8, R9 ;  /* 0x00000008ff097819 */ /* 0x000fe20000011409 */
[----:B------:R-:W-:Y:S01]  /*05f0*/  IMAD R0, R3, 0x2, R0 ;  /* 0x0000000203007824 */ /* 0x000fe200078e0200 */
[----:B------:R-:W-:-:S02]  /*0600*/  SHF.R.U32.HI R3, RZ, 0x2, R6 ;  /* 0x00000002ff037819 */ /* 0x000fc40000011606 */
[----:B------:R-:W-:Y:S01]  /*0610*/  SHF.R.U32.HI R6, RZ, 0x3, R6 ;  /* 0x00000003ff067819 */ /* 0x000fe20000011606 */
[----:B------:R-:W-:Y:S01]  /*0620*/  IMAD R0, R0, 0x8, R7 ;  /* 0x0000000800007824 */ /* 0x000fe200078e0207 */
[----:B------:R-:W-:Y:S02]  /*0630*/  LOP3.LUT R3, R3, 0x1, RZ, 0xc0, !PT ;  /* 0x0000000103037812 */ /* 0x000fe400078ec0ff */
[----:B------:R-:W-:Y:S02]  /*0640*/  LOP3.LUT R5, R6, 0x1, RZ, 0xc0, !PT ;  /* 0x0000000106057812 */ /* 0x000fe400078ec0ff */
[----:B------:R-:W-:-:S05]  /*0650*/  IADD3 R0, PT, PT, R3, R4, R0 ;  /* 0x0000000403007210 */ /* 0x000fca0007ffe000 */
[----:B------:R-:W-:-:S07]  /*0660*/  IMAD R0, R0, 0x2, R5 ;  /* 0x0000000200007824 */ /* 0x000fce00078e0205 */
.L_x_7:
[----:B------:R-:W-:-:S09]  /*0670*/  UISETP.NE.OR UP0, UPT, UR5, URZ, UP0 ;  /* 0x000000ff0500728c */ /* 0x000fd20008705670 */
[----:B------:R-:W-:Y:S05]  /*0680*/  BRA.U !UP0, `(.L_x_3) ;  /* 0x0000000108387547 */ /* 0x000fea000b800000 */
.L_x_4:
[----:B------:R-:W-:Y:S01]  /*0690*/  IMAD.SHL.U32 R3, R9, 0x4, RZ ;  /* 0x0000000409037824 */ /* 0x000fe200078e00ff */
[----:B------:R-:W-:Y:S01]  /*06a0*/  UIADD3 UR5, UPT, UPT, UR5, 0x4, URZ ;  /* 0x0000000405057890 */ /* 0x000fe2000fffe0ff */
[--C-:B------:R-:W-:Y:S02]  /*06b0*/  SHF.R.U32.HI R4, RZ, 0x2, R9.reuse ;  /* 0x00000002ff047819 */ /* 0x100fe40000011609 */
[----:B------:R-:W-:Y:S01]  /*06c0*/  SHF.R.U32.HI R5, RZ, 0x3, R9 ;  /* 0x00000003ff057819 */ /* 0x000fe20000011609 */
[----:B------:R-:W-:Y:S01]  /*06d0*/  UISETP.NE.AND UP0, UPT, UR5, URZ, UPT ;  /* 0x000000ff0500728c */ /* 0x000fe2000bf05270 */
[----:B------:R-:W-:Y:S02]  /*06e0*/  LOP3.LUT R3, R3, 0x4, RZ, 0xc0, !PT ;  /* 0x0000000403037812 */ /* 0x000fe400078ec0ff */
[----:B------:R-:W-:Y:S02]  /*06f0*/  LOP3.LUT R4, R4, 0x1, RZ, 0xc0, !PT ;  /* 0x0000000104047812 */ /* 0x000fe400078ec0ff */
[----:B------:R-:W-:Y:S01]  /*0700*/  LOP3.LUT R5, R5, 0x1, RZ, 0xc0, !PT ;  /* 0x0000000105057812 */ /* 0x000fe200078ec0ff */
[----:B------:R-:W-:Y:S01]  /*0710*/  IMAD R3, R0, 0x8, R3 ;  /* 0x0000000800037824 */ /* 0x000fe200078e0203 */
[----:B------:R-:W-:-:S02]  /*0720*/  LOP3.LUT R0, R9, 0x2, RZ, 0xc0, !PT ;  /* 0x0000000209007812 */ /* 0x000fc400078ec0ff */
[----:B------:R-:W-:Y:S02]  /*0730*/  SHF.R.S32.HI R9, RZ, 0x4, R9 ;  /* 0x00000004ff097819 */ /* 0x000fe40000011409 */
[----:B------:R-:W-:-:S05]  /*0740*/  IADD3 R0, PT, PT, R4, R0, R3 ;  /* 0x0000000004007210 */ /* 0x000fca0007ffe003 */
[----:B------:R-:W-:Y:S01]  /*0750*/  IMAD R0, R0, 0x2, R5 ;  /* 0x0000000200007824 */ /* 0x000fe200078e0205 */
[----:B------:R-:W-:Y:S06]  /*0760*/  BRA.U UP0, `(.L_x_4) ;  /* 0xfffffffd00c87547 */ /* 0x000fec000b83ffff */
.L_x_3:
[----:B------:R-:W-:-:S09]  /*0770*/  UISETP.NE.AND UP0, UPT, UR6, URZ, UPT ;  /* 0x000000ff0600728c */ /* 0x000fd2000bf05270 */
[----:B------:R-:W-:Y:S05]  /*0780*/  BRA.U !UP0, `(.L_x_2) ;  /* 0x00000001081c7547 */ /* 0x000fea000b800000 */
[----:B------:R-:W-:-:S12]  /*0790*/  UIADD3 UR6, UPT, UPT, -UR6, URZ, URZ ;  /* 0x000000ff06067290 */ /* 0x000fd8000fffe1ff */
.L_x_8:
[----:B------:R-:W-:Y:S01]  /*07a0*/  UIADD3 UR6, UPT, UPT, UR6, 0x1, URZ ;  /* 0x0000000106067890 */ /* 0x000fe2000fffe0ff */
[----:B------:R-:W-:Y:S02]  /*07b0*/  LOP3.LUT R3, R9, 0x1, RZ, 0xc0, !PT ;  /* 0x0000000109037812 */ /* 0x000fe400078ec0ff */
[----:B------:R-:W-:Y:S01]  /*07c0*/  SHF.R.S32.HI R9, RZ, 0x1, R9 ;  /* 0x00000001ff097819 */ /* 0x000fe20000011409 */
[----:B------:R-:W-:Y:S02]  /*07d0*/  UISETP.NE.AND UP0, UPT, UR6, URZ, UPT ;  /* 0x000000ff0600728c */ /* 0x000fe4000bf05270 */
[----:B------:R-:W-:-:S07]  /*07e0*/  IMAD R0, R0, 0x2, R3 ;  /* 0x0000000200007824 */ /* 0x000fce00078e0203 */
[----:B------:R-:W-:Y:S05]  /*07f0*/  BRA.U UP0, `(.L_x_8) ;  /* 0xfffffffd00e87547 */ /* 0x000fea000b83ffff */
.L_x_2:
[----:B------:R-:W0:Y:S01]  /*0800*/  LDC.64 R10, c[0x0][0x388] ;  /* 0x0000e200ff0a7b82 */ /* 0x000e220000000a00 */
[----:B------:R-:W1:Y:S01]  /*0810*/  LDCU UR5, c[0x0][0x398] ;  /* 0x00007300ff0577ac */ /* 0x000e620008000800 */
[----:B0-----:R-:W-:-:S06]  /*0820*/  IMAD.WIDE R10, R2, 0x8, R10 ;  /* 0x00000008020a7825 */ /* 0x001fcc00078e020a */
[----:B------:R-:W5:Y:S01]  /*0830*/  LDG.E.64 R10, desc[UR8][R10.64] ;  /* 0x000000080a0a7981 */ /* 0x000f62000c1e1b00 */
[----:B-1----:R-:W0:Y:S01]  /*0840*/  I2F.F64 R4, UR5 ;  /* 0x0000000500047d12 */ /* 0x002e220008201c00 */
[----:B------:R-:W-:Y:S01]  /*0850*/  IMAD.MOV.U32 R6, RZ, RZ, 0x1 ;  /* 0x00000001ff067424 */ /* 0x000fe200078e00ff */
[----:B------:R-:W-:Y:S01]  /*0860*/  UMOV UR6, 0x54442d18 ;  /* 0x54442d1800067882 */ /* 0x000fe20000000000 */
[----:B------:R-:W-:-:S05]  /*0870*/  UMOV UR7, 0x401921fb ;  /* 0x401921fb00077882 */ /* 0x000fca0000000000 */
[----:B0-----:R-:W0:Y:S02]  /*0880*/  MUFU.RCP64H R7, R5 ;  /* 0x0000000500077308 */ /* 0x001e240000001800 */
[----:B0-----:R-:W-:-:S08]  /*0890*/  DFMA R8, -R4, R6, 1 ;  /* 0x3ff000000408742b */ /* 0x001fd00000000106 */
[----:B------:R-:W-:-:S08]  /*08a0*/  DFMA R8, R8, R8, R8 ;  /* 0x000000080808722b */ /* 0x000fd00000000008 */
[----:B------:R-:W-:-:S08]  /*08b0*/  DFMA R8, R6, R8, R6 ;  /* 0x000000080608722b */ /* 0x000fd00000000006 */
[----:B------:R-:W-:-:S08]  /*08c0*/  DFMA R6, -R4, R8, 1 ;  /* 0x3ff000000406742b */ /* 0x000fd00000000108 */
[----:B------:R-:W-:-:S08]  /*08d0*/  DFMA R6, R8, R6, R8 ;  /* 0x000000060806722b */ /* 0x000fd00000000008 */
[----:B------:R-:W-:-:S08]  /*08e0*/  DMUL R12, R6, UR6 ;  /* 0x00000006060c7c28 */ /* 0x000fd00008000000 */
[----:B------:R-:W-:-:S08]  /*08f0*/  DFMA R8, -R4, R12, UR6 ;  /* 0x0000000604087e2b */ /* 0x000fd0000800010c */
[----:B------:R-:W-:-:S10]  /*0900*/  DFMA R12, R6, R8, R12 ;  /* 0x00000008060c722b */ /* 0x000fd4000000000c */
[----:B------:R-:W-:-:S05]  /*0910*/  FFMA R3, RZ, R5, R13 ;  /* 0x00000005ff037223 */ /* 0x000fca000000000d */
[----:B------:R-:W-:-:S13]  /*0920*/  FSETP.GT.AND P0, PT, |R3|, 1.469367938527859385e-39, PT ;  /* 0x001000000300780b */ /* 0x000fda0003f04200 */
[----:B------:R-:W-:Y:S05]  /*0930*/  @P0 BRA `(.L_x_9) ;  /* 0x0000000000080947 */ /* 0x000fea0003800000 */
[----:B------:R-:W-:-:S07]  /*0940*/  MOV R8, 0x960 ;  /* 0x0000096000087802 */ /* 0x000fce0000000f00 */
[----:B-----5:R-:W-:Y:S05]  /*0950*/  CALL.REL.NOINC `($__internal_0_$__cuda_sm20_div_rn_f64_full) ;  /* 0x00000008003c7944 */ /* 0x020fea0003c00000 */
.L_x_9:
[----:B------:R-:W-:Y:S01]  /*0960*/  SHF.L.U32 R4, R0, UR4, RZ ;  /* 0x0000000400047c19 */ /* 0x000fe200080006ff */
[----:B------:R-:W-:Y:S05]  /*0970*/  BSSY.RECONVERGENT B0, `(.L_x_10) ;  /* 0x000001f000007945 */ /* 0x000fea0003800200 */
[----:B------:R-:W0:Y:S02]  /*0980*/  I2F.F64 R4, R4 ;  /* 0x0000000400047312 */ /* 0x000e240000201c00 */
[----:B0-----:R-:W-:-:S08]  /*0990*/  DMUL R12, R4, R12 ;  /* 0x0000000c040c7228 */ /* 0x001fd00000000000 */
[----:B------:R-:W-:-:S14]  /*09a0*/  DSETP.NEU.AND P0, PT, |R12|, +INF , PT ;  /* 0x7ff000000c00742a */ /* 0x000fdc0003f0d200 */
[----:B------:R-:W-:Y:S01]  /*09b0*/  @!P0 DMUL R8, RZ, R12 ;  /* 0x0000000cff088228 */ /* 0x000fe20000000000 */
[----:B------:R-:W-:Y:S01]  /*09c0*/  @!P0 IMAD.MOV.U32 R0, RZ, RZ, 0x1 ;  /* 0x00000001ff008424 */ /* 0x000fe200078e00ff */
[----:B------:R-:W-:Y:S09]  /*09d0*/  @!P0 BRA `(.L_x_11) ;  /* 0x0000000000608947 */ /* 0x000ff20003800000 */
[----:B------:R-:W-:Y:S01]  /*09e0*/  UMOV UR6, 0x6dc9c883 ;  /* 0x6dc9c88300067882 */ /* 0x000fe20000000000 */
[----:B------:R-:W-:Y:S01]  /*09f0*/  UMOV UR7, 0x3fe45f30 ;  /* 0x3fe45f3000077882 */ /* 0x000fe20000000000 */
[C---:B------:R-:W-:Y:S01]  /*0a00*/  DSETP.GE.AND P0, PT, |R12|.reuse, 2.14748364800000000000e+09, PT ;  /* 0x41e000000c00742a */ /* 0x040fe20003f06200 */
[----:B------:R-:W-:Y:S01]  /*0a10*/  BSSY.RECONVERGENT B1, `(.L_x_12) ;  /* 0x0000013000017945 */ /* 0x000fe20003800200 */
[----:B------:R-:W-:Y:S01]  /*0a20*/  DMUL R4, R12, UR6 ;  /* 0x000000060c047c28 */ /* 0x000fe20008000000 */
[----:B------:R-:W-:Y:S01]  /*0a30*/  UMOV UR6, 0x54442d18 ;  /* 0x54442d1800067882 */ /* 0x000fe20000000000 */
[----:B------:R-:W-:-:S04]  /*0a40*/  UMOV UR7, 0x3ff921fb ;  /* 0x3ff921fb00077882 */ /* 0x000fc80000000000 */
[----:B------:R-:W0:Y:S08]  /*0a50*/  F2I.F64 R0, R4 ;  /* 0x0000000400007311 */ /* 0x000e300000301100 */
[----:B0-----:R-:W0:Y:S02]  /*0a60*/  I2F.F64 R8, R0 ;  /* 0x0000000000087312 */ /* 0x001e240000201c00 */
[----:B0-----:R-:W-:Y:S01]  /*0a70*/  DFMA R6, R8, -UR6, R12 ;  /* 0x8000000608067c2b */ /* 0x001fe2000800000c */
[----:B------:R-:W-:Y:S01]  /*0a80*/  UMOV UR6, 0x33145c00 ;  /* 0x33145c0000067882 */ /* 0x000fe20000000000 */
[----:B------:R-:W-:-:S06]  /*0a90*/  UMOV UR7, 0x3c91a626 ;  /* 0x3c91a62600077882 */ /* 0x000fcc0000000000 */
[----:B------:R-:W-:Y:S01]  /*0aa0*/  DFMA R6, R8, -UR6, R6 ;  /* 0x8000000608067c2b */ /* 0x000fe20008000006 */
[----:B------:R-:W-:Y:S01]  /*0ab0*/  UMOV UR6, 0x252049c0 ;  /* 0x252049c000067882 */ /* 0x000fe20000000000 */
[----:B------:R-:W-:-:S06]  /*0ac0*/  UMOV UR7, 0x397b839a ;  /* 0x397b839a00077882 */ /* 0x000fcc0000000000 */
[----:B------:R-:W-:Y:S01]  /*0ad0*/  DFMA R8, R8, -UR6, R6 ;  /* 0x8000000608087c2b */ /* 0x000fe20008000006 */
[----:B------:R-:W-:Y:S10]  /*0ae0*/  @!P0 BRA `(.L_x_13) ;  /* 0x0000000000148947 */ /* 0x000ff40003800000 */
[----:B------:R-:W-:Y:S01]  /*0af0*/  IMAD.MOV.U32 R8, RZ, RZ, R12 ;  /* 0x000000ffff087224 */ /* 0x000fe200078e000c */
[----:B------:R-:W-:Y:S01]  /*0b00*/  MOV R0, 0xb30 ;  /* 0x00000b3000007802 */ /* 0x000fe20000000f00 */
[----:B------:R-:W-:-:S07]  /*0b10*/  IMAD.MOV.U32 R3, RZ, RZ, R13 ;  /* 0x000000ffff037224 */ /* 0x000fce00078e000d */
[----:B-----5:R-:W-:Y:S05]  /*0b20*/  CALL.REL.NOINC `($_Z14muesli_combineP6float2S0_iii$__internal_trig_reduction_slowpathd) ;  /* 0x0000000c00007944 */ /* 0x020fea0003c00000 */
[----:B------:R-:W-:-:S07]  /*0b30*/  IMAD.MOV.U32 R0, RZ, RZ, R3 ;  /* 0x000000ffff007224 */ /* 0x000fce00078e0003 */
.L_x_13:
[----:B------:R-:W-:Y:S05]  /*0b40*/  BSYNC.RECONVERGENT B1 ;  /* 0x0000000000017941 */ /* 0x000fea0003800200 */
.L_x_12:
[----:B------:R-:W-:-:S07]  /*0b50*/  VIADD R0, R0, 0x1 ;  /* 0x0000000100007836 */ /* 0x000fce0000000000 */
.L_x_11:
[----:B------:R-:W-:Y:S05]  /*0b60*/  BSYNC.RECONVERGENT B0 ;  /* 0x0000000000007941 */ /* 0x000fea0003800200 */
.L_x_10:
[----:B------:R-:W0:Y:S01]  /*0b70*/  LDCU.64 UR6, c[0x4][0x8] ;  /* 0x01000100ff0677ac */ /* 0x000e220008000a00 */
[----:B------:R-:W-:-:S05]  /*0b80*/  IMAD.SHL.U32 R3, R0, 0x40, RZ ;  /* 0x0000004000037824 */ /* 0x000fca00078e00ff */
[----:B------:R-:W-:-:S04]  /*0b90*/  LOP3.LUT R3, R3, 0x40, RZ, 0xc0, !PT ;  /* 0x0000004003037812 */ /* 0x000fc800078ec0ff */
[----:B0-----:R-:W-:-:S05]  /*0ba0*/  IADD3 R24, P0, PT, R3, UR6, RZ ;  /* 0x0000000603187c10 */ /* 0x001fca000ff1e0ff */
[----:B------:R-:W-:-:S05]  /*0bb0*/  IMAD.X R25, RZ, RZ, UR7, P0 ;  /* 0x00000007ff197e24 */ /* 0x000fca00080e06ff */
[----:B------:R-:W2:Y:S04]  /*0bc0*/  LDG.E.128.CONSTANT R4, desc[UR8][R24.64] ;  /* 0x0000000818047981 */ /* 0x000ea8000c1e9d00 */
[----:B------:R-:W3:Y:S04]  /*0bd0*/  LDG.E.128.CONSTANT R16, desc[UR8][R24.64+0x10] ;  /* 0x0000100818107981 */ /* 0x000ee8000c1e9d00 */
[----:B------:R-:W4:Y:S01]  /*0be0*/  LDG.E.128.CONSTANT R20, desc[UR8][R24.64+0x20] ;  /* 0x0000200818147981 */ /* 0x000f22000c1e9d00 */
[----:B------:R-:W-:Y:S01]  /*0bf0*/  LOP3.LUT R3, R0, 0x1, RZ, 0xc0, !PT ;  /* 0x0000000100037812 */ /* 0x000fe200078ec0ff */
[----:B------:R-:W-:Y:S01]  /*0c00*/  IMAD.MOV.U32 R26, RZ, RZ, 0x20fd8164 ;  /* 0x20fd8164ff1a7424 */ /* 0x000fe200078e00ff */
[----:B------:R-:W-:Y:S01]  /*0c10*/  DMUL R14, R8, R8 ;  /* 0x00000008080e7228 */ /* 0x000fe20000000000 */
[----:B------:R-:W-:Y:S01]  /*0c20*/  BSSY.RECONVERGENT B0, `(.L_x_14) ;  /* 0x000002f000007945 */ /* 0x000fe20003800200 */
[----:B------:R-:W-:Y:S01]  /*0c30*/  ISETP.NE.U32.AND P0, PT, R3, 0x1, PT ;  /* 0x000000010300780c */ /* 0x000fe20003f05070 */
[----:B------:R-:W-:Y:S01]  /*0c40*/  IMAD.MOV.U32 R3, RZ, RZ, 0x3da8ff83 ;  /* 0x3da8ff83ff037424 */ /* 0x000fe200078e00ff */
[----:B------:R-:W-:-:S02]  /*0c50*/  DSETP.NEU.AND P1, PT, |R12|, +INF , PT ;  /* 0x7ff000000c00742a */ /* 0x000fc40003f2d200 */
[----:B------:R-:W-:Y:S02]  /*0c60*/  FSEL R26, R26, -8.06006814911005101289e+34, !P0 ;  /* 0xf9785eba1a1a7808 */ /* 0x000fe40004000000 */
[----:B------:R-:W-:-:S06]  /*0c70*/  FSEL R27, -R3, 0.11223486810922622681, !P0 ;  /* 0x3de5db65031b7808 */ /* 0x000fcc0004000100 */
[----:B--2---:R-:W-:-:S08]  /*0c80*/  DFMA R4, R14, R26, R4 ;  /* 0x0000001a0e04722b */ /* 0x004fd00000000004 */
[----:B------:R-:W-:-:S08]  /*0c90*/  DFMA R4, R14, R4, R6 ;  /* 0x000000040e04722b */ /* 0x000fd00000000006 */
[----:B---3--:R-:W-:-:S08]  /*0ca0*/  DFMA R4, R14, R4, R16 ;  /* 0x000000040e04722b */ /* 0x008fd00000000010 */
[----:B------:R-:W-:-:S08]  /*0cb0*/  DFMA R4, R14, R4, R18 ;  /* 0x000000040e04722b */ /* 0x000fd00000000012 */
[----:B----4-:R-:W-:-:S08]  /*0cc0*/  DFMA R4, R14, R4, R20 ;  /* 0x000000040e04722b */ /* 0x010fd00000000014 */
[----:B------:R-:W-:-:S08]  /*0cd0*/  DFMA R4, R14, R4, R22 ;  /* 0x000000040e04722b */ /* 0x000fd00000000016 */
[----:B------:R-:W-:Y:S02]  /*0ce0*/  DFMA R8, R4, R8, R8 ;  /* 0x000000080408722b */ /* 0x000fe40000000008 */
[----:B------:R-:W-:-:S10]  /*0cf0*/  DFMA R4, R14, R4, 1 ;  /* 0x3ff000000e04742b */ /* 0x000fd40000000004 */
[----:B------:R-:W-:Y:S02]  /*0d00*/  FSEL R6, R4, R8, !P0 ;  /* 0x0000000804067208 */ /* 0x000fe40004000000 */
[----:B------:R-:W-:Y:S02]  /*0d10*/  FSEL R7, R5, R9, !P0 ;  /* 0x0000000905077208 */ /* 0x000fe40004000000 */
[----:B------:R-:W-:Y:S01]  /*0d20*/  LOP3.LUT P0, RZ, R0, 0x2, RZ, 0xc0, !PT ;  /* 0x0000000200ff7812 */ /* 0x000fe2000780c0ff */
[----:B------:R-:W-:-:S03]  /*0d30*/  @!P1 IMAD.MOV.U32 R0, RZ, RZ, RZ ;  /* 0x000000ffff009224 */ /* 0x000fc600078e00ff */
[----:B------:R-:W-:-:S10]  /*0d40*/  DADD R4, RZ, -R6 ;  /* 0x00000000ff047229 */ /* 0x000fd40000000806 */
[----:B------:R-:W-:Y:S02]  /*0d50*/  FSEL R4, R6, R4, !P0 ;  /* 0x0000000406047208 */ /* 0x000fe40004000000 */
[----:B------:R-:W-:Y:S01]  /*0d60*/  FSEL R5, R7, R5, !P0 ;  /* 0x0000000507057208 */ /* 0x000fe20004000000 */
[----:B------:R-:W-:-:S03]  /*0d70*/  @!P1 DMUL R6, RZ, R12 ;  /* 0x0000000cff069228 */ /* 0x000fc60000000000 */
[----:B------:R0:W1:Y:S01]  /*0d80*/  F2F.F32.F64 R4, R4 ;  /* 0x0000000400047310 */ /* 0x0000620000301000 */
[----:B------:R-:W-:Y:S07]  /*0d90*/  @!P1 BRA `(.L_x_15) ;  /* 0x00000000005c9947 */ /* 0x000fee0003800000 */
[----:B------:R-:W-:Y:S01]  /*0da0*/  UMOV UR6, 0x6dc9c883 ;  /* 0x6dc9c88300067882 */ /* 0x000fe20000000000 */
[----:B------:R-:W-:Y:S01]  /*0db0*/  UMOV UR7, 0x3fe45f30 ;  /* 0x3fe45f3000077882 */ /* 0x000fe20000000000 */
[C---:B------:R-:W-:Y:S02]  /*0dc0*/  DSETP.GE.AND P0, PT, |R12|.reuse, 2.14748364800000000000e+09, PT ;  /* 0x41e000000c00742a */ /* 0x040fe40003f06200 */
[----:B------:R-:W-:Y:S01]  /*0dd0*/  DMUL R8, R12, UR6 ;  /* 0x000000060c087c28 */ /* 0x000fe20008000000 */
[----:B------:R-:W-:Y:S01]  /*0de0*/  UMOV UR6, 0x54442d18 ;  /* 0x54442d1800067882 */ /* 0x000fe20000000000 */
[----:B------:R-:W-:-:S04]  /*0df0*/  UMOV UR7, 0x3ff921fb ;  /* 0x3ff921fb00077882 */ /* 0x000fc80000000000 */
[----:B------:R-:W2:Y:S08]  /*0e00*/  F2I.F64 R0, R8 ;  /* 0x0000000800007311 */ /* 0x000eb00000301100 */
[----:B--2---:R-:W2:Y:S02]  /*0e10*/  I2F.F64 R6, R0 ;  /* 0x0000000000067312 */ /* 0x004ea40000201c00 */
[----:B--2---:R-:W-:Y:S01]  /*0e20*/  DFMA R14, R6, -UR6, R12 ;  /* 0x80000006060e7c2b */ /* 0x004fe2000800000c */
        /* <DEDUP_REMOVED lines=10> */
[----:B01---5:R-:W-:Y:S05]  /*0ed0*/  CALL.REL.NOINC `($_Z14muesli_combineP6float2S0_iii$__internal_trig_reduction_slowpathd) ;  /* 0x0000000800147944 */ /* 0x023fea0003c00000 */
[----:B------:R-:W-:Y:S02]  /*0ee0*/  IMAD.MOV.U32 R0, RZ, RZ, R3 ;  /* 0x000000ffff007224 */ /* 0x000fe400078e0003 */
[----:B------:R-:W-:Y:S02]  /*0ef0*/  IMAD.MOV.U32 R6, RZ, RZ, R8 ;  /* 0x000000ffff067224 */ /* 0x000fe400078e0008 */
[----:B------:R-:W-:-:S07]  /*0f00*/  IMAD.MOV.U32 R7, RZ, RZ, R9 ;  /* 0x000000ffff077224 */ /* 0x000fce00078e0009 */
.L_x_15:
[----:B------:R-:W-:Y:S05]  /*0f10*/  BSYNC.RECONVERGENT B0 ;  /* 0x0000000000007941 */ /* 0x000fea0003800200 */
.L_x_14:
[----:B------:R-:W2:Y:S01]  /*0f20*/  LDCU.64 UR6, c[0x4][0x8] ;  /* 0x01000100ff0677ac */ /* 0x000ea20008000a00 */
[----:B------:R-:W-:Y:S01]  /*0f30*/  IMAD.SHL.U32 R3, R0, 0x40, RZ ;  /* 0x0000004000037824 */ /* 0x000fe200078e00ff */
[----:B------:R-:W3:Y:S04]  /*0f40*/  LDC.64 R8, c[0x0][0x380] ;  /* 0x0000e000ff087b82 */ /* 0x000ee80000000a00 */
[----:B------:R-:W-:-:S04]  /*0f50*/  LOP3.LUT R3, R3, 0x40, RZ, 0xc0, !PT ;  /* 0x0000004003037812 */ /* 0x000fc800078ec0ff */
[----:B--2---:R-:W-:-:S05]  /*0f60*/  IADD3 R28, P0, PT, R3, UR6, RZ ;  /* 0x00000006031c7c10 */ /* 0x004fca000ff1e0ff */
[----:B------:R-:W-:-:S05]  /*0f70*/  IMAD.X R29, RZ, RZ, UR7, P0 ;  /* 0x00000007ff1d7e24 */ /* 0x000fca00080e06ff */
[----:B------:R-:W2:Y:S04]  /*0f80*/  LDG.E.128.CONSTANT R12, desc[UR8][R28.64] ;  /* 0x000000081c0c7981 */ /* 0x000ea8000c1e9d00 */
[----:B------:R-:W4:Y:S04]  /*0f90*/  LDG.E.128.CONSTANT R16, desc[UR8][R28.64+0x10] ;  /* 0x000010081c107981 */ /* 0x000f28000c1e9d00 */
[----:B------:R-:W4:Y:S01]  /*0fa0*/  LDG.E.128.CONSTANT R20, desc[UR8][R28.64+0x20] ;  /* 0x000020081c147981 */ /* 0x000f22000c1e9d00 */
[----:B------:R-:W-:Y:S01]  /*0fb0*/  LOP3.LUT R3, R0, 0x1, RZ, 0xc0, !PT ;  /* 0x0000000100037812 */ /* 0x000fe200078ec0ff */
[----:B------:R-:W-:Y:S01]  /*0fc0*/  IMAD.MOV.U32 R26, RZ, RZ, 0x20fd8164 ;  /* 0x20fd8164ff1a7424 */ /* 0x000fe200078e00ff */
[----:B------:R-:W-:Y:S01]  /*0fd0*/  DMUL R24, R6, R6 ;  /* 0x0000000606187228 */ /* 0x000fe20000000000 */
[----:B---3--:R-:W-:Y:S01]  /*0fe0*/  IMAD.WIDE R8, R2, 0x8, R8 ;  /* 0x0000000802087825 */ /* 0x008fe200078e0208 */
[----:B------:R-:W-:-:S03]  /*0ff0*/  ISETP.NE.U32.AND P0, PT, R3, 0x1, PT ;  /* 0x000000010300780c */ /* 0x000fc60003f05070 */
[----:B------:R-:W-:Y:S01]  /*1000*/  IMAD.MOV.U32 R3, RZ, RZ, 0x3da8ff83 ;  /* 0x3da8ff83ff037424 */ /* 0x000fe200078e00ff */
[----:B------:R-:W-:-:S04]  /*1010*/  FSEL R26, R26, -8.06006814911005101289e+34, !P0 ;  /* 0xf9785eba1a1a7808 */ /* 0x000fc80004000000 */
[----:B------:R-:W-:-:S06]  /*1020*/  FSEL R27, -R3, 0.11223486810922622681, !P0 ;  /* 0x3de5db65031b7808 */ /* 0x000fcc0004000100 */
[C---:B--2---:R-:W-:Y:S01]  /*1030*/  DFMA R26, R24.reuse, R26, R12 ;  /* 0x0000001a181a722b */ /* 0x044fe2000000000c */
[----:B------:R-:W2:Y:S07]  /*1040*/  LDG.E.64 R12, desc[UR8][R8.64] ;  /* 0x00000008080c7981 */ /* 0x000eae000c1e1b00 */
[----:B------:R-:W-:-:S08]  /*1050*/  DFMA R14, R24, R26, R14 ;  /* 0x0000001a180e722b */ /* 0x000fd0000000000e */
[----:B----4-:R-:W-:-:S08]  /*1060*/  DFMA R14, R24, R14, R16 ;  /* 0x0000000e180e722b */ /* 0x010fd00000000010 */
[----:B------:R-:W-:-:S08]  /*1070*/  DFMA R14, R24, R14, R18 ;  /* 0x0000000e180e722b */ /* 0x000fd00000000012 */
[----:B------:R-:W-:-:S08]  /*1080*/  DFMA R14, R24, R14, R20 ;  /* 0x0000000e180e722b */ /* 0x000fd00000000014 */
[----:B------:R-:W-:-:S08]  /*1090*/  DFMA R14, R24, R14, R22 ;  /* 0x0000000e180e722b */ /* 0x000fd00000000016 */
[----:B------:R-:W-:Y:S02]  /*10a0*/  DFMA R6, R14, R6, R6 ;  /* 0x000000060e06722b */ /* 0x000fe40000000006 */
[----:B------:R-:W-:-:S10]  /*10b0*/  DFMA R14, R24, R14, 1 ;  /* 0x3ff00000180e742b */ /* 0x000fd4000000000e */
[----:B------:R-:W-:Y:S02]  /*10c0*/  FSEL R14, R14, R6, !P0 ;  /* 0x000000060e0e7208 */ /* 0x000fe40004000000 */
[----:B------:R-:W-:Y:S02]  /*10d0*/  FSEL R15, R15, R7, !P0 ;  /* 0x000000070f0f7208 */ /* 0x000fe40004000000 */
[----:B------:R-:W-:Y:S02]  /*10e0*/  LOP3.LUT P0, RZ, R0, 0x2, RZ, 0xc0, !PT ;  /* 0x0000000200ff7812 */ /* 0x000fe4000780c0ff */
[----:B------:R-:W-:Y:S02]  /*10f0*/  SHF.R.U32.HI R0, RZ, UR4, R2 ;  /* 0x00000004ff007c19 */ /* 0x000fe40008011602 */
[----:B------:R-:W-:Y:S02]  /*1100*/  DADD R6, RZ, -R14 ;  /* 0x00000000ff067229 */ /* 0x000fe4000000080e */
[----:B------:R-:W-:-:S08]  /*1110*/  LOP3.LUT R0, R0, 0x1, RZ, 0xc0, !PT ;  /* 0x0000000100007812 */ /* 0x000fd000078ec0ff */
[----:B------:R-:W-:Y:S02]  /*1120*/  FSEL R2, R14, R6, !P0 ;  /* 0x000000060e027208 */ /* 0x000fe40004000000 */
[----:B------:R-:W-:Y:S02]  /*1130*/  FSEL R3, R15, R7, !P0 ;  /* 0x000000070f037208 */ /* 0x000fe40004000000 */
[----:B------:R-:W-:Y:S02]  /*1140*/  ISETP.NE.U32.AND P0, PT, R0, 0x1, PT ;  /* 0x000000010000780c */ /* 0x000fe40003f05070 */
[----:B------:R-:W0:Y:S11]  /*1150*/  F2F.F32.F64 R2, R2 ;  /* 0x0000000200027310 */ /* 0x000e360000301000 */
[-C--:B0----5:R-:W-:Y:S01]  /*1160*/  @!P0 FMUL R5, R11, R2.reuse ;  /* 0x000000020b058220 */ /* 0x0a1fe20000400000 */
[----:B------:R-:W-:-:S03]  /*1170*/  @!P0 FMUL R0, R10, R2 ;  /* 0x000000020a008220 */ /* 0x000fc60000400000 */
[-C--:B-1----:R-:W-:Y:S01]  /*1180*/  @!P0 FFMA R5, R10, R4.reuse, -R5 ;  /* 0x000000040a058223 */ /* 0x082fe20000000805 */
[----:B------:R-:W-:Y:S01]  /*1190*/  @!P0 FFMA R0, R11, R4, R0 ;  /* 0x000000040b008223 */ /* 0x000fe20000000000 */
[-C--:B--2---:R-:W-:Y:S01]  /*11a0*/  @P0 FMUL R15, R4, R13.reuse ;  /* 0x0000000d040f0220 */ /* 0x084fe20000400000 */
[----:B------:R-:W-:Y:S01]  /*11b0*/  @P0 FMUL R7, R2, R13 ;  /* 0x0000000d02070220 */ /* 0x000fe20000400000 */
[----:B------:R-:W-:Y:S02]  /*11c0*/  @!P0 IMAD.MOV.U32 R6, RZ, RZ, R12 ;  /* 0x000000ffff068224 */ /* 0x000fe400078e000c */
[----:B------:R-:W-:Y:S02]  /*11d0*/  @P0 IMAD.MOV.U32 R13, RZ, RZ, R11 ;  /* 0x000000ffff0d0224 */ /* 0x000fe400078e000b */
[-C--:B------:R-:W-:Y:S01]  /*11e0*/  @P0 FFMA R5, R4, R12.reuse, -R7 ;  /* 0x0000000c04050223 */ /* 0x080fe20000000807 */
[----:B------:R-:W-:Y:S02]  /*11f0*/  @P0 IMAD.MOV.U32 R6, RZ, RZ, R10 ;  /* 0x000000ffff060224 */ /* 0x000fe400078e000a */
[----:B------:R-:W-:-:S02]  /*1200*/  @P0 FFMA R0, R2, R12, R15 ;  /* 0x0000000c02000223 */ /* 0x000fc4000000000f */
[----:B------:R-:W-:Y:S02]  /*1210*/  FADD R6, R5, R6 ;  /* 0x0000000605067221 */ /* 0x000fe40000000000 */
[----:B------:R-:W-:-:S05]  /*1220*/  FADD R7, R0, R13 ;  /* 0x0000000d00077221 */ /* 0x000fca0000000000 */
[----:B------:R-:W-:Y:S01]  /*1230*/  STG.E.64 desc[UR8][R8.64], R6 ;  /* 0x0000000608007986 */ /* 0x000fe2000c101b08 */
[----:B------:R-:W-:Y:S05]  /*1240*/  EXIT ;  /* 0x000000000000794d */ /* 0x000fea0003800000 */
        .weak           $__internal_0_$__cuda_sm20_div_rn_f64_full
        .type           $__internal_0_$__cuda_sm20_div_rn_f64_full,@function
        .size           $__internal_0_$__cuda_sm20_div_rn_f64_full,($_Z14muesli_combineP6float2S0_iii$__internal_trig_reduction_slowpathd - $__internal_0_$__cuda_sm20_div_rn_f64_full)
$__internal_0_$__cuda_sm20_div_rn_f64_full:
[C---:B------:R-:W-:Y:S01]  /*1250*/  FSETP.GEU.AND P0, PT, |R5|.reuse, 1.469367938527859385e-39, PT ;  /* 0x001000000500780b */ /* 0x040fe20003f0e200 */
[----:B------:R-:W-:Y:S01]  /*1260*/  IMAD.MOV.U32 R12, RZ, RZ, 0x1 ;  /* 0x00000001ff0c7424 */ /* 0x000fe200078e00ff */
[C---:B------:R-:W-:Y:S01]  /*1270*/  LOP3.LUT R6, R5.reuse, 0x800fffff, RZ, 0xc0, !PT ;  /* 0x800fffff05067812 */ /* 0x040fe200078ec0ff */
[----:B------:R-:W-:Y:S01]  /*1280*/  IMAD.MOV.U32 R3, RZ, RZ, 0x1ca00000 ;  /* 0x1ca00000ff037424 */ /* 0x000fe200078e00ff */
[----:B------:R-:W-:Y:S01]  /*1290*/  LOP3.LUT R9, R5, 0x7ff00000, RZ, 0xc0, !PT ;  /* 0x7ff0000005097812 */ /* 0x000fe200078ec0ff */
[----:B------:R-:W-:Y:S01]  /*12a0*/  IMAD.MOV.U32 R20, RZ, RZ, 0x40100000 ;  /* 0x40100000ff147424 */ /* 0x000fe200078e00ff */
[----:B------:R-:W-:Y:S01]  /*12b0*/  LOP3.LUT R7, R6, 0x3ff00000, RZ, 0xfc, !PT ;  /* 0x3ff0000006077812 */ /* 0x000fe200078efcff */
[----:B------:R-:W-:Y:S01]  /*12c0*/  IMAD.MOV.U32 R6, RZ, RZ, R4 ;  /* 0x000000ffff067224 */ /* 0x000fe200078e0004 */
[----:B------:R-:W-:Y:S01]  /*12d0*/  ISETP.LE.U32.AND P1, PT, R9, 0x40100000, PT ;  /* 0x401000000900780c */ /* 0x000fe20003f23070 */
[----:B------:R-:W-:-:S03]  /*12e0*/  VIADD R21, R20, 0xffffffff ;  /* 0xffffffff14157836 */ /* 0x000fc60000000000 */
[----:B------:R-:W-:Y:S01]  /*12f0*/  SEL R16, R3, 0x63400000, !P1 ;  /* 0x6340000003107807 */ /* 0x000fe20004800000 */
[----:B------:R-:W-:-:S03]  /*1300*/  @!P0 DMUL R6, R4, 8.98846567431157953865e+307 ;  /* 0x7fe0000004068828 */ /* 0x000fc60000000000 */
[----:B------:R-:W-:Y:S01]  /*1310*/  LOP3.LUT R17, R16, 0x921fb, RZ, 0xfc, !PT ;  /* 0x000921fb10117812 */ /* 0x000fe200078efcff */
[----:B------:R-:W-:Y:S02]  /*1320*/  IMAD.MOV.U32 R16, RZ, RZ, 0x54442d18 ;  /* 0x54442d18ff107424 */ /* 0x000fe400078e00ff */
[----:B------:R-:W0:Y:S04]  /*1330*/  MUFU.RCP64H R13, R7 ;  /* 0x00000007000d7308 */ /* 0x000e280000001800 */
[----:B------:R-:W-:Y:S02]  /*1340*/  @!P0 LOP3.LUT R9, R7, 0x7ff00000, RZ, 0xc0, !PT ;  /* 0x7ff0000007098812 */ /* 0x000fe400078ec0ff */
[----:B------:R-:W-:-:S03]  /*1350*/  ISETP.GT.U32.AND P0, PT, R21, 0x7feffffe, PT ;  /* 0x7feffffe1500780c */ /* 0x000fc60003f04070 */
[----:B------:R-:W-:-:S05]  /*1360*/  VIADD R21, R9, 0xffffffff ;  /* 0xffffffff09157836 */ /* 0x000fca0000000000 */
[----:B------:R-:W-:Y:S01]  /*1370*/  ISETP.GT.U32.OR P0, PT, R21, 0x7feffffe, P0 ;  /* 0x7feffffe1500780c */ /* 0x000fe20000704470 */
[----:B0-----:R-:W-:-:S08]  /*1380*/  DFMA R14, R12, -R6, 1 ;  /* 0x3ff000000c0e742b */ /* 0x001fd00000000806 */
[----:B------:R-:W-:-:S08]  /*1390*/  DFMA R14, R14, R14, R14 ;  /* 0x0000000e0e0e722b */ /* 0x000fd0000000000e */
[----:B------:R-:W-:-:S08]  /*13a0*/  DFMA R12, R12, R14, R12 ;  /* 0x0000000e0c0c722b */ /* 0x000fd0000000000c */
[----:B------:R-:W-:-:S08]  /*13b0*/  DFMA R14, R12, -R6, 1 ;  /* 0x3ff000000c0e742b */ /* 0x000fd00000000806 */
[----:B------:R-:W-:-:S08]  /*13c0*/  DFMA R12, R12, R14, R12 ;  /* 0x0000000e0c0c722b */ /* 0x000fd0000000000c */
[----:B------:R-:W-:-:S08]  /*13d0*/  DMUL R14, R12, R16 ;  /* 0x000000100c0e7228 */ /* 0x000fd00000000000 */
[----:B------:R-:W-:-:S08]  /*13e0*/  DFMA R18, R14, -R6, R16 ;  /* 0x800000060e12722b */ /* 0x000fd00000000010 */
[----:B------:R-:W-:Y:S01]  /*13f0*/  DFMA R12, R12, R18, R14 ;  /* 0x000000120c0c722b */ /* 0x000fe2000000000e */
[----:B------:R-:W-:Y:S10]  /*1400*/  @P0 BRA `(.L_x_16) ;  /* 0x0000000000740947 */ /* 0x000ff40003800000 */
[----:B------:R-:W-:Y:S01]  /*1410*/  LOP3.LUT R15, R5, 0x7ff00000, RZ, 0xc0, !PT ;  /* 0x7ff00000050f7812 */ /* 0x000fe200078ec0ff */
[----:B------:R-:W-:Y:S02]  /*1420*/  IMAD.MOV.U32 R9, RZ, RZ, 0x40100000 ;  /* 0x40100000ff097424 */ /* 0x000fe400078e00ff */
[----:B------:R-:W-:Y:S01]  /*1430*/  IMAD.MOV.U32 R18, RZ, RZ, RZ ;  /* 0x000000ffff127224 */ /* 0x000fe200078e00ff */
[----:B------:R-:W-:Y:S01]  /*1440*/  ISETP.LE.U32.AND P0, PT, R15, 0x40100000, PT ;  /* 0x401000000f00780c */ /* 0x000fe20003f03070 */
[----:B------:R-:W-:-:S05]  /*1450*/  IMAD.MOV R14, RZ, RZ, -R15 ;  /* 0x000000ffff0e7224 */ /* 0x000fca00078e0a0f */
[----:B------:R-:W-:Y:S02]  /*1460*/  VIADDMNMX R9, R14, R9, 0xb9600000, !PT ;  /* 0xb96000000e097446 */ /* 0x000fe40007800109 */
[----:B------:R-:W-:Y:S02]  /*1470*/  SEL R14, R3, 0x63400000, !P0 ;  /* 0x63400000030e7807 */ /* 0x000fe40004000000 */
[----:B------:R-:W-:-:S05]  /*1480*/  VIMNMX R9, PT, PT, R9, 0x46a00000, PT ;  /* 0x46a0000009097848 */ /* 0x000fca0003fe0100 */
[----:B------:R-:W-:-:S04]  /*1490*/  IMAD.IADD R9, R9, 0x1, -R14 ;  /* 0x0000000109097824 */ /* 0x000fc800078e0a0e */
[----:B------:R-:W-:-:S06]  /*14a0*/  VIADD R19, R9, 0x7fe00000 ;  /* 0x7fe0000009137836 */ /* 0x000fcc0000000000 */
[----:B------:R-:W-:-:S10]  /*14b0*/  DMUL R14, R12, R18 ;  /* 0x000000120c0e7228 */ /* 0x000fd40000000000 */
[----:B------:R-:W-:-:S13]  /*14c0*/  FSETP.GTU.AND P0, PT, |R15|, 1.469367938527859385e-39, PT ;  /* 0x001000000f00780b */ /* 0x000fda0003f0c200 */
[----:B------:R-:W-:Y:S05]  /*14d0*/  @P0 BRA `(.L_x_17) ;  /* 0x0000000000840947 */ /* 0x000fea0003800000 */
[----:B------:R-:W-:Y:S01]  /*14e0*/  DFMA R6, R12, -R6, R16 ;  /* 0x800000060c06722b */ /* 0x000fe20000000010 */
[----:B------:R-:W-:-:S09]  /*14f0*/  IMAD.MOV.U32 R18, RZ, RZ, RZ ;  /* 0x000000ffff127224 */ /* 0x000fd200078e00ff */
[C---:B------:R-:W-:Y:S02]  /*1500*/  FSETP.NEU.AND P0, PT, R7.reuse, RZ, PT ;  /* 0x000000ff0700720b */ /* 0x040fe40003f0d000 */
[----:B------:R-:W-:-:S04]  /*1510*/  LOP3.LUT R3, R7, 0x80000000, R5, 0x48, !PT ;  /* 0x8000000007037812 */ /* 0x000fc800078e4805 */
[----:B------:R-:W-:-:S07]  /*1520*/  LOP3.LUT R19, R3, R19, RZ, 0xfc, !PT ;  /* 0x0000001303137212 */ /* 0x000fce00078efcff */
[----:B------:R-:W-:Y:S05]  /*1530*/  @!P0 BRA `(.L_x_17) ;  /* 0x00000000006c8947 */ /* 0x000fea0003800000 */
[----:B------:R-:W-:Y:S01]  /*1540*/  IMAD.MOV R5, RZ, RZ, -R9 ;  /* 0x000000ffff057224 */ /* 0x000fe200078e0a09 */
[----:B------:R-:W-:Y:S01]  /*1550*/  IADD3 R9, PT, PT, -R9, -0x43300000, RZ ;  /* 0xbcd0000009097810 */ /* 0x000fe20007ffe1ff */
[----:B------:R-:W-:-:S06]  /*1560*/  IMAD.MOV.U32 R4, RZ, RZ, RZ ;  /* 0x000000ffff047224 */ /* 0x000fcc00078e00ff */
[----:B------:R-:W-:Y:S02]  /*1570*/  DFMA R4, R14, -R4, R12 ;  /* 0x800000040e04722b */ /* 0x000fe4000000000c */
[----:B------:R-:W-:-:S08]  /*1580*/  DMUL.RP R12, R12, R18 ;  /* 0x000000120c0c7228 */ /* 0x000fd00000008000 */
[----:B------:R-:W-:Y:S02]  /*1590*/  FSETP.NEU.AND P0, PT, |R5|, R9, PT ;  /* 0x000000090500720b */ /* 0x000fe40003f0d200 */
[----:B------:R-:W-:Y:S02]  /*15a0*/  LOP3.LUT R3, R13, R3, RZ, 0x3c, !PT ;  /* 0x000000030d037212 */ /* 0x000fe400078e3cff */
[----:B------:R-:W-:Y:S02]  /*15b0*/  FSEL R14, R12, R14, !P0 ;  /* 0x0000000e0c0e7208 */ /* 0x000fe40004000000 */
[----:B------:R-:W-:Y:S01]  /*15c0*/  FSEL R15, R3, R15, !P0 ;  /* 0x0000000f030f7208 */ /* 0x000fe20004000000 */
[----:B------:R-:W-:Y:S06]  /*15d0*/  BRA `(.L_x_17) ;  /* 0x0000000000447947 */ /* 0x000fec0003800000 */
.L_x_16:
[----:B------:R-:W-:-:S14]  /*15e0*/  DSETP.NAN.AND P0, PT, R4, R4, PT ;  /* 0x000000040400722a */ /* 0x000fdc0003f08000 */
[----:B------:R-:W-:Y:S05]  /*15f0*/  @P0 BRA `(.L_x_18) ;  /* 0x0000000000340947 */ /* 0x000fea0003800000 */
[----:B------:R-:W-:Y:S01]  /*1600*/  ISETP.NE.AND P0, PT, R20, R9, PT ;  /* 0x000000091400720c */ /* 0x000fe20003f05270 */
[----:B------:R-:W-:Y:S02]  /*1610*/  IMAD.MOV.U32 R14, RZ, RZ, 0x0 ;  /* 0x00000000ff0e7424 */ /* 0x000fe400078e00ff */
[----:B------:R-:W-:-:S10]  /*1620*/  IMAD.MOV.U32 R15, RZ, RZ, -0x80000 ;  /* 0xfff80000ff0f7424 */ /* 0x000fd400078e00ff */
[----:B------:R-:W-:Y:S05]  /*1630*/  @!P0 BRA `(.L_x_17) ;  /* 0x00000000002c8947 */ /* 0x000fea0003800000 */
[----:B------:R-:W-:Y:S02]  /*1640*/  ISETP.NE.AND P0, PT, R20, 0x7ff00000, PT ;  /* 0x7ff000001400780c */ /* 0x000fe40003f05270 */
[----:B------:R-:W-:Y:S02]  /*1650*/  LOP3.LUT R4, R5, 0x401921fb, RZ, 0x3c, !PT ;  /* 0x401921fb05047812 */ /* 0x000fe400078e3cff */
[----:B------:R-:W-:Y:S02]  /*1660*/  ISETP.EQ.OR P0, PT, R9, RZ, !P0 ;  /* 0x000000ff0900720c */ /* 0x000fe40004702670 */
[----:B------:R-:W-:-:S11]  /*1670*/  LOP3.LUT R15, R4, 0x80000000, RZ, 0xc0, !PT ;  /* 0x80000000040f7812 */ /* 0x000fd600078ec0ff */
[----:B------:R-:W-:Y:S01]  /*1680*/  @P0 LOP3.LUT R3, R15, 0x7ff00000, RZ, 0xfc, !PT ;  /* 0x7ff000000f030812 */ /* 0x000fe200078efcff */
[----:B------:R-:W-:Y:S02]  /*1690*/  @!P0 IMAD.MOV.U32 R14, RZ, RZ, RZ ;  /* 0x000000ffff0e8224 */ /* 0x000fe400078e00ff */
[----:B------:R-:W-:Y:S02]  /*16a0*/  @P0 IMAD.MOV.U32 R14, RZ, RZ, RZ ;  /* 0x000000ffff0e0224 */ /* 0x000fe400078e00ff */
[----:B------:R-:W-:Y:S01]  /*16b0*/  @P0 IMAD.MOV.U32 R15, RZ, RZ, R3 ;  /* 0x000000ffff0f0224 */ /* 0x000fe200078e0003 */
[----:B------:R-:W-:Y:S06]  /*16c0*/  BRA `(.L_x_17) ;  /* 0x0000000000087947 */ /* 0x000fec0003800000 */
.L_x_18:
[----:B------:R-:W-:Y:S01]  /*16d0*/  LOP3.LUT R15, R5, 0x80000, RZ, 0xfc, !PT ;  /* 0x00080000050f7812 */ /* 0x000fe200078efcff */
[----:B------:R-:W-:-:S07]  /*16e0*/  IMAD.MOV.U32 R14, RZ, RZ, R4 ;  /* 0x000000ffff0e7224 */ /* 0x000fce00078e0004 */
.L_x_17:
[----:B------:R-:W-:Y:S02]  /*16f0*/  IMAD.MOV.U32 R9, RZ, RZ, 0x0 ;  /* 0x00000000ff097424 */ /* 0x000fe400078e00ff */
[----:B------:R-:W-:Y:S02]  /*1700*/  IMAD.MOV.U32 R12, RZ, RZ, R14 ;  /* 0x000000ffff0c7224 */ /* 0x000fe400078e000e */
[----:B------:R-:W-:Y:S01]  /*1710*/  IMAD.MOV.U32 R13, RZ, RZ, R15 ;  /* 0x000000ffff0d7224 */ /* 0x000fe200078e000f */
[----:B------:R-:W-:Y:S06]  /*1720*/  RET.REL.NODEC R8 `(_Z14muesli_combineP6float2S0_iii) ;  /* 0xffffffe808347950 */ /* 0x000fec0003c3ffff */
        .type           $_Z14muesli_combineP6float2S0_iii$__internal_trig_reduction_slowpathd,@function
        .size           $_Z14muesli_combineP6float2S0_iii$__internal_trig_reduction_slowpathd,(.L_x_66 - $_Z14muesli_combineP6float2S0_iii$__internal_trig_reduction_slowpathd)
$_Z14muesli_combineP6float2S0_iii$__internal_trig_reduction_slowpathd:
[--C-:B------:R-:W-:Y:S01]  /*1730*/  SHF.R.U32.HI R5, RZ, 0x14, R3.reuse ;  /* 0x00000014ff057819 */ /* 0x100fe20000011603 */
[----:B------:R-:W-:Y:S02]  /*1740*/  IMAD.MOV.U32 R9, RZ, RZ, R3 ;  /* 0x000000ffff097224 */ /* 0x000fe400078e0003 */
[----:B------:R-:W-:Y:S01]  /*1750*/  IMAD.MOV.U32 R6, RZ, RZ, RZ ;  /* 0x000000ffff067224 */ /* 0x000fe200078e00ff */
[----:B------:R-:W-:-:S04]  /*1760*/  LOP3.LUT R7, R5, 0x7ff, RZ, 0xc0, !PT ;  /* 0x000007ff05077812 */ /* 0x000fc800078ec0ff */
[----:B------:R-:W-:-:S13]  /*1770*/  ISETP.NE.AND P0, PT, R7, 0x7ff, PT ;  /* 0x000007ff0700780c */ /* 0x000fda0003f05270 */
[----:B------:R-:W-:Y:S05]  /*1780*/  @!P0 BRA `(.L_x_19) ;  /* 0x0000000800488947 */ /* 0x000fea0003800000 */
[----:B------:R-:W-:Y:S01]  /*1790*/  VIADD R7, R7, 0xfffffc00 ;  /* 0xfffffc0007077836 */ /* 0x000fe20000000000 */
[----:B------:R-:W-:Y:S01]  /*17a0*/  BSSY.RECONVERGENT B2, `(.L_x_20) ;  /* 0x000002f000027945 */ /* 0x000fe20003800200 */
[----:B------:R-:W-:-:S03]  /*17b0*/  CS2R R16, SRZ ;  /* 0x0000000000107805 */ /* 0x000fc6000001ff00 */
[----:B------:R-:W-:Y:S02]  /*17c0*/  SHF.R.U32.HI R6, RZ, 0x6, R7 ;  /* 0x00000006ff067819 */ /* 0x000fe40000011607 */
[----:B------:R-:W-:Y:S02]  /*17d0*/  ISETP.GE.U32.AND P0, PT, R7, 0x80, PT ;  /* 0x000000800700780c */ /* 0x000fe40003f06070 */
[C---:B------:R-:W-:Y:S02]  /*17e0*/  IADD3 R7, PT, PT, -R6.reuse, 0x13, RZ ;  /* 0x0000001306077810 */ /* 0x040fe40007ffe1ff */
[----:B------:R-:W-:Y:S02]  /*17f0*/  IADD3 R23, PT, PT, -R6, 0xf, RZ ;  /* 0x0000000f06177810 */ /* 0x000fe40007ffe1ff */
[----:B------:R-:W-:-:S04]  /*1800*/  SEL R7, R7, 0x12, P0 ;  /* 0x0000001207077807 */ /* 0x000fc80000000000 */
[----:B------:R-:W-:-:S13]  /*1810*/  ISETP.GE.AND P0, PT, R23, R7, PT ;  /* 0x000000071700720c */ /* 0x000fda0003f06270 */
[----:B------:R-:W-:Y:S05]  /*1820*/  @P0 BRA `(.L_x_21) ;  /* 0x0000000000980947 */ /* 0x000fea0003800000 */
[----:B------:R-:W0:Y:S01]  /*1830*/  LDC.64 R14, c[0x0][0x358] ;  /* 0x0000d600ff0e7b82 */ /* 0x000e220000000a00 */
[C---:B------:R-:W-:Y:S01]  /*1840*/  SHF.L.U64.HI R18, R8.reuse, 0xb, R9 ;  /* 0x0000000b08127819 */ /* 0x040fe20000010209 */
[----:B------:R-:W-:Y:S01]  /*1850*/  BSSY.RECONVERGENT B3, `(.L_x_22) ;  /* 0x0000022000037945 */ /* 0x000fe20003800200 */
[----:B------:R-:W-:Y:S01]  /*1860*/  IMAD.SHL.U32 R9, R8, 0x800, RZ ;  /* 0x0000080008097824 */ /* 0x000fe200078e00ff */
[----:B------:R-:W-:Y:S01]  /*1870*/  IADD3 R21, PT, PT, RZ, -R6, -R7 ;  /* 0x80000006ff157210 */ /* 0x000fe20007ffe807 */
[----:B------:R-:W-:Y:S01]  /*1880*/  IMAD.MOV.U32 R20, RZ, RZ, RZ ;  /* 0x000000ffff147224 */ /* 0x000fe200078e00ff */
[----:B------:R-:W-:Y:S02]  /*1890*/  CS2R R16, SRZ ;  /* 0x0000000000107805 */ /* 0x000fe4000001ff00 */
[----:B------:R-:W-:-:S07]  /*18a0*/  LOP3.LUT R8, R18, 0x80000000, RZ, 0xfc, !PT ;  /* 0x8000000012087812 */ /* 0x000fce00078efcff */
.L_x_23:
[----:B------:R-:W1:Y:S01]  /*18b0*/  LDC.64 R18, c[0x4][RZ] ;  /* 0x01000000ff127b82 */ /* 0x000e620000000a00 */
[----:B0-----:R-:W-:Y:S02]  /*18c0*/  R2UR UR6, R14 ;  /* 0x000000000e0672ca */ /* 0x001fe400000e0000 */
[----:B------:R-:W-:Y:S01]  /*18d0*/  R2UR UR7, R15 ;  /* 0x000000000f0772ca */ /* 0x000fe200000e0000 */
[----:B-1----:R-:W-:-:S12]  /*18e0*/  IMAD.WIDE R18, R23, 0x8, R18 ;  /* 0x0000000817127825 */ /* 0x002fd800078e0212 */
[----:B------:R-:W2:Y:S01]  /*18f0*/  LDG.E.64.CONSTANT R18, desc[UR6][R18.64] ;  /* 0x0000000612127981 */ /* 0x000ea2000c1e9b00 */
[----:B------:R-:W-:Y:S02]  /*1900*/  VIADD R21, R21, 0x1 ;  /* 0x0000000115157836 */ /* 0x000fe40000000000 */
[----:B------:R-:W-:Y:S02]  /*1910*/  VIADD R23, R23, 0x1 ;  /* 0x0000000117177836 */ /* 0x000fe40000000000 */
[----:B--2---:R-:W-:-:S04]  /*1920*/  IMAD.WIDE.U32 R16, P2, R18, R9, R16 ;  /* 0x0000000912107225 */ /* 0x004fc80007840010 */
[----:B------:R-:W-:Y:S02]  /*1930*/  IMAD R25, R18, R8, RZ ;  /* 0x0000000812197224 */ /* 0x000fe400078e02ff */
[CC--:B------:R-:W-:Y:S02]  /*1940*/  IMAD R22, R19.reuse, R9.reuse, RZ ;  /* 0x0000000913167224 */ /* 0x0c0fe400078e02ff */
[----:B------:R-:W-:Y:S01]  /*1950*/  IMAD.HI.U32 R27, R19, R9, RZ ;  /* 0x00000009131b7227 */ /* 0x000fe200078e00ff */
[----:B------:R-:W-:-:S03]  /*1960*/  IADD3 R17, P0, PT, R25, R17, RZ ;  /* 0x0000001119117210 */ /* 0x000fc60007f1e0ff */
[----:B------:R-:W-:Y:S01]  /*1970*/  IMAD R25, R20, 0x8, R1 ;  /* 0x0000000814197824 */ /* 0x000fe200078e0201 */
[----:B------:R-:W-:Y:S01]  /*1980*/  IADD3 R17, P1, PT, R22, R17, RZ ;  /* 0x0000001116117210 */ /* 0x000fe20007f3e0ff */
[----:B------:R-:W-:-:S04]  /*1990*/  IMAD.HI.U32 R22, R18, R8, RZ ;  /* 0x0000000812167227 */ /* 0x000fc800078e00ff */
[----:B------:R-:W-:Y:S01]  /*19a0*/  IMAD.X R18, RZ, RZ, R22, P2 ;  /* 0x000000ffff127224 */ /* 0x000fe200010e0616 */
[----:B------:R0:W-:Y:S01]  /*19b0*/  STL.64 [R25], R16 ;  /* 0x0000001019007387 */ /* 0x0001e20000100a00 */
[----:B------:R-:W-:-:S03]  /*19c0*/  IMAD.HI.U32 R22, R19, R8, RZ ;  /* 0x0000000813167227 */ /* 0x000fc600078e00ff */
[----:B------:R-:W-:Y:S01]  /*19d0*/  IADD3.X R18, P0, PT, R27, R18, RZ, P0, !PT ;  /* 0x000000121b127210 */ /* 0x000fe2000071e4ff */
[----:B------:R-:W-:Y:S02]  /*19e0*/  IMAD R19, R19, R8, RZ ;  /* 0x0000000813137224 */ /* 0x000fe400078e02ff */
[----:B------:R-:W-:-:S03]  /*19f0*/  VIADD R20, R20, 0x1 ;  /* 0x0000000114147836 */ /* 0x000fc60000000000 */
[----:B------:R-:W-:Y:S01]  /*1a00*/  IADD3.X R19, P1, PT, R19, R18, RZ, P1, !PT ;  /* 0x0000001213137210 */ /* 0x000fe20000f3e4ff */
[----:B------:R-:W-:Y:S01]  /*1a10*/  IMAD.X R18, RZ, RZ, R22, P0 ;  /* 0x000000ffff127224 */ /* 0x000fe200000e0616 */
[----:B------:R-:W-:-:S03]  /*1a20*/  ISETP.NE.AND P0, PT, R21, -0xf, PT ;  /* 0xfffffff11500780c */ /* 0x000fc60003f05270 */
[----:B------:R-:W-:Y:S02]  /*1a30*/  IMAD.X R18, RZ, RZ, R18, P1 ;  /* 0x000000ffff127224 */ /* 0x000fe400008e0612 */
[----:B0-----:R-:W-:Y:S02]  /*1a40*/  IMAD.MOV.U32 R16, RZ, RZ, R19 ;  /* 0x000000ffff107224 */ /* 0x001fe400078e0013 */
[----:B------:R-:W-:-:S06]  /*1a50*/  IMAD.MOV.U32 R17, RZ, RZ, R18 ;  /* 0x000000ffff117224 */ /* 0x000fcc00078e0012 */
[----:B------:R-:W-:Y:S05]  /*1a60*/  @P0 BRA `(.L_x_23) ;  /* 0xfffffffc00900947 */ /* 0x000fea000383ffff */
[----:B------:R-:W-:Y:S05]  /*1a70*/  BSYNC.RECONVERGENT B3 ;  /* 0x0000000000037941 */ /* 0x000fea0003800200 */
.L_x_22:
[----:B------:R-:W-:-:S07]  /*1a80*/  IMAD.MOV.U32 R23, RZ, RZ, R7 ;  /* 0x000000ffff177224 */ /* 0x000fce00078e0007 */
.L_x_21:
[----:B------:R-:W-:Y:S05]  /*1a90*/  BSYNC.RECONVERGENT B2 ;  /* 0x0000000000027941 */ /* 0x000fea0003800200 */
.L_x_20:
[----:B------:R-:W-:Y:S01]  /*1aa0*/  LOP3.LUT P0, R21, R5, 0x3f, RZ, 0xc0, !PT ;  /* 0x0000003f05157812 */ /* 0x000fe2000780c0ff */
[----:B------:R-:W-:-:S04]  /*1ab0*/  IMAD.IADD R6, R6, 0x1, R23 ;  /* 0x0000000106067824 */ /* 0x000fc800078e0217 */
[----:B------:R-:W-:-:S05]  /*1ac0*/  IMAD.U32 R15, R6, 0x8, R1 ;  /* 0x00000008060f7824 */ /* 0x000fca00078e0001 */
[----:B------:R0:W-:Y:S04]  /*1ad0*/  STL.64 [R15+-0x78], R16 ;  /* 0xffff88100f007387 */ /* 0x0001e80000100a00 */
[----:B------:R-:W2:Y:S04]  /*1ae0*/  @P0 LDL.64 R18, [R1+0x8] ;  /* 0x0000080001120983 */ /* 0x000ea80000100a00 */
[----:B------:R-:W3:Y:S04]  /*1af0*/  LDL.64 R8, [R1+0x10] ;  /* 0x0000100001087983 */ /* 0x000ee80000100a00 */
[----:B------:R-:W4:Y:S01]  /*1b00*/  LDL.64 R6, [R1+0x18] ;  /* 0x0000180001067983 */ /* 0x000f220000100a00 */
[----:B------:R-:W-:Y:S01]  /*1b10*/  @P0 LOP3.LUT R5, R21, 0x3f, RZ, 0x3c, !PT ;  /* 0x0000003f15050812 */ /* 0x000fe200078e3cff */
[----:B------:R-:W-:Y:S01]  /*1b20*/  BSSY.RECONVERGENT B2, `(.L_x_24) ;  /* 0x0000034000027945 */ /* 0x000fe20003800200 */
[----:B--2---:R-:W-:-:S02]  /*1b30*/  @P0 SHF.R.U64 R14, R18, 0x1, R19 ;  /* 0x00000001120e0819 */ /* 0x004fc40000001213 */
[----:B------:R-:W-:Y:S02]  /*1b40*/  @P0 SHF.R.U32.HI R18, RZ, 0x1, R19 ;  /* 0x00000001ff120819 */ /* 0x000fe40000011613 */
[----:B---3--:R-:W-:Y:S02]  /*1b50*/  @P0 SHF.L.U32 R19, R8, R21, RZ ;  /* 0x0000001508130219 */ /* 0x008fe400000006ff */
[----:B------:R-:W-:Y:S02]  /*1b60*/  @P0 SHF.R.U64 R14, R14, R5, R18 ;  /* 0x000000050e0e0219 */ /* 0x000fe40000001212 */
[--C-:B------:R-:W-:Y:S02]  /*1b70*/  @P0 SHF.R.U32.HI R24, RZ, 0x1, R9.reuse ;  /* 0x00000001ff180819 */ /* 0x100fe40000011609 */
[C-C-:B------:R-:W-:Y:S02]  /*1b80*/  @P0 SHF.R.U64 R22, R8.reuse, 0x1, R9.reuse ;  /* 0x0000000108160819 */ /* 0x140fe40000001209 */
[----:B------:R-:W-:-:S02]  /*1b90*/  @P0 SHF.L.U64.HI R20, R8, R21, R9 ;  /* 0x0000001508140219 */ /* 0x000fc40000010209 */
[----:B0-----:R-:W-:Y:S02]  /*1ba0*/  @P0 SHF.R.U32.HI R15, RZ, R5, R18 ;  /* 0x00000005ff0f0219 */ /* 0x001fe40000011612 */
[----:B------:R-:W-:Y:S02]  /*1bb0*/  @P0 LOP3.LUT R8, R19, R14, RZ, 0xfc, !PT ;  /* 0x0000000e13080212 */ /* 0x000fe400078efcff */
[----:B----4-:R-:W-:Y:S02]  /*1bc0*/  @P0 SHF.L.U32 R16, R6, R21, RZ ;  /* 0x0000001506100219 */ /* 0x010fe400000006ff */
[----:B------:R-:W-:Y:S01]  /*1bd0*/  @P0 SHF.R.U64 R17, R22, R5, R24 ;  /* 0x0000000516110219 */ /* 0x000fe20000001218 */
[----:B------:R-:W-:Y:S01]  /*1be0*/  IMAD.SHL.U32 R14, R8, 0x4, RZ ;  /* 0x00000004080e7824 */ /* 0x000fe200078e00ff */
[----:B------:R-:W-:Y:S02]  /*1bf0*/  @P0 LOP3.LUT R9, R20, R15, RZ, 0xfc, !PT ;  /* 0x0000000f14090212 */ /* 0x000fe400078efcff */
[----:B------:R-:W-:-:S02]  /*1c00*/  @P0 SHF.L.U64.HI R20, R6, R21, R7 ;  /* 0x0000001506140219 */ /* 0x000fc40000010207 */
[----:B------:R-:W-:Y:S02]  /*1c10*/  @P0 SHF.R.U32.HI R5, RZ, R5, R24 ;  /* 0x00000005ff050219 */ /* 0x000fe40000011618 */
[----:B------:R-:W-:Y:S02]  /*1c20*/  @P0 LOP3.LUT R6, R16, R17, RZ, 0xfc, !PT ;  /* 0x0000001110060212 */ /* 0x000fe400078efcff */
[----:B------:R-:W-:Y:S02]  /*1c30*/  SHF.L.U64.HI R18, R8, 0x2, R9 ;  /* 0x0000000208127819 */ /* 0x000fe40000010209 */
[----:B------:R-:W-:Y:S02]  /*1c40*/  @P0 LOP3.LUT R7, R20, R5, RZ, 0xfc, !PT ;  /* 0x0000000514070212 */ /* 0x000fe400078efcff */
[----:B------:R-:W-:Y:S02]  /*1c50*/  SHF.L.W.U32.HI R9, R9, 0x2, R6 ;  /* 0x0000000209097819 */ /* 0x000fe40000010e06 */
[----:B------:R-:W-:-:S02]  /*1c60*/  IADD3 RZ, P0, PT, RZ, -R14, RZ ;  /* 0x8000000effff7210 */ /* 0x000fc40007f1e0ff */
[----:B------:R-:W-:Y:S02]  /*1c70*/  LOP3.LUT R5, RZ, R18, RZ, 0x33, !PT ;  /* 0x00000012ff057212 */ /* 0x000fe400078e33ff */
[----:B------:R-:W-:Y:S02]  /*1c80*/  SHF.L.W.U32.HI R6, R6, 0x2, R7 ;  /* 0x0000000206067819 */ /* 0x000fe40000010e07 */
[----:B------:R-:W-:Y:S02]  /*1c90*/  LOP3.LUT R8, RZ, R9, RZ, 0x33, !PT ;  /* 0x00000009ff087212 */ /* 0x000fe400078e33ff */
[----:B------:R-:W-:Y:S02]  /*1ca0*/  IADD3.X R15, P0, PT, RZ, R5, RZ, P0, !PT ;  /* 0x00000005ff0f7210 */ /* 0x000fe4000071e4ff */
[----:B------:R-:W-:Y:S02]  /*1cb0*/  LOP3.LUT R5, RZ, R6, RZ, 0x33, !PT ;  /* 0x00000006ff057212 */ /* 0x000fe400078e33ff */
[----:B------:R-:W-:-:S02]  /*1cc0*/  IADD3.X R8, P1, PT, RZ, R8, RZ, P0, !PT ;  /* 0x00000008ff087210 */ /* 0x000fc4000073e4ff */
[----:B------:R-:W-:-:S03]  /*1cd0*/  ISETP.GT.U32.AND P2, PT, R9, -0x1, PT ;  /* 0xffffffff0900780c */ /* 0x000fc60003f44070 */
[----:B------:R-:W-:Y:S01]  /*1ce0*/  IMAD.X R5, RZ, RZ, R5, P1 ;  /* 0x000000ffff057224 */ /* 0x000fe200008e0605 */
[----:B------:R-:W-:-:S04]  /*1cf0*/  ISETP.GT.AND.EX P0, PT, R6, -0x1, PT, P2 ;  /* 0xffffffff0600780c */ /* 0x000fc80003f04320 */
[----:B------:R-:W-:Y:S02]  /*1d00*/  SEL R5, R6, R5, P0 ;  /* 0x0000000506057207 */ /* 0x000fe40000000000 */
[----:B------:R-:W-:Y:S02]  /*1d10*/  SEL R16, R9, R8, P0 ;  /* 0x0000000809107207 */ /* 0x000fe40000000000 */
[----:B------:R-:W-:-:S04]  /*1d20*/  ISETP.NE.U32.AND P1, PT, R5, RZ, PT ;  /* 0x000000ff0500720c */ /* 0x000fc80003f25070 */
[----:B------:R-:W-:Y:S01]  /*1d30*/  SEL R9, R16, R5, !P1 ;  /* 0x0000000510097207 */ /* 0x000fe20004800000 */
[----:B------:R-:W-:-:S05]  /*1d40*/  @!P0 IMAD.MOV R14, RZ, RZ, -R14 ;  /* 0x000000ffff0e8224 */ /* 0x000fca00078e0a0e */
[----:B------:R-:W0:Y:S02]  /*1d50*/  FLO.U32 R9, R9 ;  /* 0x0000000900097300 */ /* 0x000e2400000e0000 */
[C---:B0-----:R-:W-:Y:S02]  /*1d60*/  IADD3 R17, PT, PT, -R9.reuse, 0x1f, RZ ;  /* 0x0000001f09117810 */ /* 0x041fe40007ffe1ff */
[----:B------:R-:W-:-:S03]  /*1d70*/  IADD3 R8, PT, PT, -R9, 0x3f, RZ ;  /* 0x0000003f09087810 */ /* 0x000fc60007ffe1ff */
[----:B------:R-:W-:Y:S01]  /*1d80*/  @P1 IMAD.MOV R8, RZ, RZ, R17 ;  /* 0x000000ffff081224 */ /* 0x000fe200078e0211 */
[----:B------:R-:W-:-:S04]  /*1d90*/  SEL R17, R18, R15, P0 ;  /* 0x0000000f12117207 */ /* 0x000fc80000000000 */
[----:B------:R-:W-:-:S13]  /*1da0*/  ISETP.NE.AND P1, PT, R8, RZ, PT ;  /* 0x000000ff0800720c */ /* 0x000fda0003f25270 */
[----:B------:R-:W-:Y:S05]  /*1db0*/  @!P1 BRA `(.L_x_25) ;  /* 0x0000000000289947 */ /* 0x000fea0003800000 */
[----:B------:R-:W-:Y:S02]  /*1dc0*/  LOP3.LUT R9, R8, 0x3f, RZ, 0xc0, !PT ;  /* 0x0000003f08097812 */ /* 0x000fe400078ec0ff */
[--C-:B------:R-:W-:Y:S02]  /*1dd0*/  SHF.R.U64 R15, R14, 0x1, R17.reuse ;  /* 0x000000010e0f7819 */ /* 0x100fe40000001211 */
[----:B------:R-:W-:Y:S02]  /*1de0*/  SHF.R.U32.HI R17, RZ, 0x1, R17 ;  /* 0x00000001ff117819 */ /* 0x000fe40000011611 */
[----:B------:R-:W-:Y:S02]  /*1df0*/  LOP3.LUT R14, R8, 0x3f, RZ, 0xc, !PT ;  /* 0x0000003f080e7812 */ /* 0x000fe400078e0cff */
[CC--:B------:R-:W-:Y:S02]  /*1e00*/  SHF.L.U64.HI R18, R16.reuse, R9.reuse, R5 ;  /* 0x0000000910127219 */ /* 0x0c0fe40000010205 */
[----:B------:R-:W-:-:S02]  /*1e10*/  SHF.L.U32 R9, R16, R9, RZ ;  /* 0x0000000910097219 */ /* 0x000fc400000006ff */
[-CC-:B------:R-:W-:Y:S02]  /*1e20*/  SHF.R.U64 R16, R15, R14.reuse, R17.reuse ;  /* 0x0000000e0f107219 */ /* 0x180fe40000001211 */
[----:B------:R-:W-:Y:S02]  /*1e30*/  SHF.R.U32.HI R5, RZ, R14, R17 ;  /* 0x0000000eff057219 */ /* 0x000fe40000011611 */
[----:B------:R-:W-:Y:S02]  /*1e40*/  LOP3.LUT R16, R9, R16, RZ, 0xfc, !PT ;  /* 0x0000001009107212 */ /* 0x000fe400078efcff */
[----:B------:R-:W-:-:S07]  /*1e50*/  LOP3.LUT R5, R18, R5, RZ, 0xfc, !PT ;  /* 0x0000000512057212 */ /* 0x000fce00078efcff */
.L_x_25:
[----:B------:R-:W-:Y:S05]  /*1e60*/  BSYNC.RECONVERGENT B2 ;  /* 0x0000000000027941 */ /* 0x000fea0003800200 */
.L_x_24:
[----:B------:R-:W-:Y:S01]  /*1e70*/  IMAD.WIDE.U32 R18, R16, 0x2168c235, RZ ;  /* 0x2168c23510127825 */ /* 0x000fe200078e00ff */
[----:B------:R-:W-:-:S03]  /*1e80*/  SHF.R.U32.HI R7, RZ, 0x1e, R7 ;  /* 0x0000001eff077819 */ /* 0x000fc60000011607 */
[----:B------:R-:W-:Y:S01]  /*1e90*/  IMAD.MOV.U32 R14, RZ, RZ, R19 ;  /* 0x000000ffff0e7224 */ /* 0x000fe200078e0013 */
[----:B------:R-:W-:Y:S01]  /*1ea0*/  IADD3 RZ, P1, PT, R18, R18, RZ ;  /* 0x0000001212ff7210 */ /* 0x000fe20007f3e0ff */
[----:B------:R-:W-:Y:S01]  /*1eb0*/  IMAD.MOV.U32 R15, RZ, RZ, RZ ;  /* 0x000000ffff0f7224 */ /* 0x000fe200078e00ff */
[----:B------:R-:W-:Y:S01]  /*1ec0*/  LEA.HI R6, R6, R7, RZ, 0x1 ;  /* 0x0000000706067211 */ /* 0x000fe200078f08ff */
[----:B------:R-:W-:-:S04]  /*1ed0*/  IMAD.HI.U32 R9, R5, -0x36f0255e, RZ ;  /* 0xc90fdaa205097827 */ /* 0x000fc800078e00ff */
[----:B------:R-:W-:-:S04]  /*1ee0*/  IMAD.WIDE.U32 R14, R16, -0x36f0255e, R14 ;  /* 0xc90fdaa2100e7825 */ /* 0x000fc800078e000e */
[C---:B------:R-:W-:Y:S02]  /*1ef0*/  IMAD R17, R5.reuse, -0x36f0255e, RZ ;  /* 0xc90fdaa205117824 */ /* 0x040fe400078e02ff */
[----:B------:R-:W-:-:S04]  /*1f00*/  IMAD.WIDE.U32 R14, P2, R5, 0x2168c235, R14 ;  /* 0x2168c235050e7825 */ /* 0x000fc8000784000e */
[----:B------:R-:W-:Y:S01]  /*1f10*/  IMAD.X R5, RZ, RZ, R9, P2 ;  /* 0x000000ffff057224 */ /* 0x000fe200010e0609 */
[----:B------:R-:W-:Y:S02]  /*1f20*/  IADD3 R9, P2, PT, R17, R15, RZ ;  /* 0x0000000f11097210 */ /* 0x000fe40007f5e0ff */
[----:B------:R-:W-:Y:S02]  /*1f30*/  IADD3.X RZ, P1, PT, R14, R14, RZ, P1, !PT ;  /* 0x0000000e0eff7210 */ /* 0x000fe40000f3e4ff */
[C---:B------:R-:W-:Y:S01]  /*1f40*/  ISETP.GT.U32.AND P3, PT, R9.reuse, RZ, PT ;  /* 0x000000ff0900720c */ /* 0x040fe20003f64070 */
[----:B------:R-:W-:Y:S01]  /*1f50*/  IMAD.X R5, RZ, RZ, R5, P2 ;  /* 0x000000ffff057224 */ /* 0x000fe200010e0605 */
[----:B------:R-:W-:-:S04]  /*1f60*/  IADD3.X R14, P2, PT, R9, R9, RZ, P1, !PT ;  /* 0x00000009090e7210 */ /* 0x000fc80000f5e4ff */
[C---:B------:R-:W-:Y:S01]  /*1f70*/  ISETP.GT.AND.EX P1, PT, R5.reuse, RZ, PT, P3 ;  /* 0x000000ff0500720c */ /* 0x040fe20003f24330 */
[----:B------:R-:W-:-:S03]  /*1f80*/  IMAD.X R16, R5, 0x1, R5, P2 ;  /* 0x0000000105107824 */ /* 0x000fc600010e0605 */
[----:B------:R-:W-:Y:S02]  /*1f90*/  SEL R14, R14, R9, P1 ;  /* 0x000000090e0e7207 */ /* 0x000fe40000800000 */
[----:B------:R-:W-:Y:S02]  /*1fa0*/  SEL R16, R16, R5, P1 ;  /* 0x0000000510107207 */ /* 0x000fe40000800000 */
[----:B------:R-:W-:Y:S02]  /*1fb0*/  IADD3 R5, P2, PT, R14, 0x1, RZ ;  /* 0x000000010e057810 */ /* 0x000fe40007f5e0ff */
[----:B------:R-:W-:Y:S02]  /*1fc0*/  SEL R9, RZ, 0xffffffff, !P1 ;  /* 0xffffffffff097807 */ /* 0x000fe40004800000 */
[----:B------:R-:W-:Y:S01]  /*1fd0*/  LOP3.LUT P1, R3, R3, 0x80000000, RZ, 0xc0, !PT ;  /* 0x8000000003037812 */ /* 0x000fe2000782c0ff */
[----:B------:R-:W-:Y:S02]  /*1fe0*/  IMAD.X R16, RZ, RZ, R16, P2 ;  /* 0x000000ffff107224 */ /* 0x000fe400010e0610 */
[----:B------:R-:W-:Y:S01]  /*1ff0*/  IMAD.IADD R14, R9, 0x1, -R8 ;  /* 0x00000001090e7824 */ /* 0x000fe200078e0a08 */
[----:B------:R-:W-:-:S02]  /*2000*/  @!P0 LOP3.LUT R3, R3, 0x80000000, RZ, 0x3c, !PT ;  /* 0x8000000003038812 */ /* 0x000fc400078e3cff */
[----:B------:R-:W-:Y:S01]  /*2010*/  SHF.R.U64 R5, R5, 0xa, R16 ;  /* 0x0000000a05057819 */ /* 0x000fe20000001210 */
[----:B------:R-:W-:-:S03]  /*2020*/  IMAD.SHL.U32 R14, R14, 0x100000, RZ ;  /* 0x001000000e0e7824 */ /* 0x000fc600078e00ff */
[----:B------:R-:W-:-:S03]  /*2030*/  IADD3 R5, P2, PT, R5, 0x1, RZ ;  /* 0x0000000105057810 */ /* 0x000fc60007f5e0ff */
[----:B------:R-:W-:Y:S01]  /*2040*/  @P1 IMAD.MOV R6, RZ, RZ, -R6 ;  /* 0x000000ffff061224 */ /* 0x000fe200078e0a06 */
[----:B------:R-:W-:-:S04]  /*2050*/  LEA.HI.X R16, R16, RZ, RZ, 0x16, P2 ;  /* 0x000000ff10107211 */ /* 0x000fc800010fb4ff */
[--C-:B------:R-:W-:Y:S02]  /*2060*/  SHF.R.U64 R8, R5, 0x1, R16.reuse ;  /* 0x0000000105087819 */ /* 0x100fe40000001210 */
[----:B------:R-:W-:Y:S02]  /*2070*/  SHF.R.U32.HI R5, RZ, 0x1, R16 ;  /* 0x00000001ff057819 */ /* 0x000fe40000011610 */
[----:B------:R-:W-:-:S04]  /*2080*/  IADD3 R8, P2, P3, RZ, RZ, R8 ;  /* 0x000000ffff087210 */ /* 0x000fc80007b5e008 */
[----:B------:R-:W-:-:S04]  /*2090*/  IADD3.X R14, PT, PT, R14, 0x3fe00000, R5, P2, P3 ;  /* 0x3fe000000e0e7810 */ /* 0x000fc800017e6405 */
[----:B------:R-:W-:-:S07]  /*20a0*/  LOP3.LUT R9, R14, R3, RZ, 0xfc, !PT ;  /* 0x000000030e097212 */ /* 0x000fce00078efcff */
.L_x_19:
[----:B------:R-:W-:Y:S02]  /*20b0*/  IMAD.MOV.U32 R3, RZ, RZ, R6 ;  /* 0x000000ffff037224 */ /* 0x000fe400078e0006 */
[----:B------:R-:W-:Y:S02]  /*20c0*/  IMAD.MOV.U32 R6, RZ, RZ, R0 ;  /* 0x000000ffff067224 */ /* 0x000fe400078e0000 */
[----:B------:R-:W-:-:S04]  /*20d0*/  IMAD.MOV.U32 R7, RZ, RZ, 0x0 ;  /* 0x00000000ff077424 */ /* 0x000fc800078e00ff */
[----:B------:R-:W-:Y:S05]  /*20e0*/  RET.REL.NODEC R6 `(_Z14muesli_combineP6float2S0_iii) ;  /* 0xffffffdc06c47950 */ /* 0x000fea0003c3ffff */
.L_x_26:
        /* <DEDUP_REMOVED lines=9> */
.L_x_66:


//--------------------- .text._Z17inplace_fft_outerP6float2iim --------------------------
	.section	.text._Z17inplace_fft_outerP6float2iim,"ax",@progbits
	.align	128
        .global         _Z17inplace_fft_outerP6float2iim
        .type           _Z17inplace_fft_outerP6float2iim,@function
        .size           _Z17inplace_fft_outerP6float2iim,(.L_x_67 - _Z17inplace_fft_outerP6float2iim)
        .other          _Z17inplace_fft_outerP6float2iim,@"STO_CUDA_ENTRY STV_DEFAULT"
_Z17inplace_fft_outerP6float2iim:
.text._Z17inplace_fft_outerP6float2iim:
[----:B------:R-:W-:Y:S08]  /*0000*/  LDC R1, c[0x0][0x37c] ;  /* 0x0000df00ff017b82 */ /* 0x000ff00000000800 */
[----:B------:R-:W0:Y:S01]  /*0010*/  LDC R6, c[0x0][0x388] ;  /* 0x0000e200ff067b82 */ /* 0x000e220000000800 */
[----:B------:R-:W1:Y:S07]  /*0020*/  S2R R3, SR_TID.X ;  /* 0x0000000000037919 */ /* 0x000e6e0000002100 */
[----:B------:R-:W2:Y:S08]  /*0030*/  LDC R0, c[0x0][0x390] ;  /* 0x0000e400ff007b82 */ /* 0x000eb00000000800 */
[----:B------:R-:W3:Y:S01]  /*0040*/  S2UR UR4, SR_CTAID.X ;  /* 0x00000000000479c3 */ /* 0x000ee20000002500 */
[----:B0-----:R-:W-:-:S13]  /*0050*/  ISETP.GE.AND P0, PT, R6, 0x2, PT ;  /* 0x000000020600780c */ /* 0x001fda0003f06270 */
[----:B-123--:R-:W-:Y:S05]  /*0060*/  @!P0 EXIT ;  /* 0x000000000000894d */ /* 0x00efea0003800000 */
[-C--:B------:R-:W-:Y:S01]  /*0070*/  LEA.HI R2, R6, R6.reuse, RZ, 0x1 ;  /* 0x0000000606027211 */ /* 0x080fe200078f08ff */
[----:B------:R0:W1:Y:S01]  /*0080*/  I2F.F64.U32 R10, R6 ;  /* 0x00000006000a7312 */ /* 0x0000620000201800 */
[----:B------:R-:W-:Y:S01]  /*0090*/  IMAD R3, R0, UR4, R3 ;  /* 0x0000000400037c24 */ /* 0x000fe2000f8e0203 */
[----:B------:R-:W2:Y:S01]  /*00a0*/  LDCU.64 UR6, c[0x0][0x358] ;  /* 0x00006b00ff0677ac */ /* 0x000ea20008000a00 */
[----:B------:R-:W-:Y:S02]  /*00b0*/  SHF.R.S32.HI R2, RZ, 0x1, R2 ;  /* 0x00000001ff027819 */ /* 0x000fe40000011402 */
[----:B------:R-:W-:Y:S02]  /*00c0*/  IMAD R3, R3, R6, RZ ;  /* 0x0000000603037224 */ /* 0x000fe400078e02ff */
[C---:B------:R-:W-:Y:S01]  /*00d0*/  LOP3.LUT R5, R2.reuse, 0x3, RZ, 0xc0, !PT ;  /* 0x0000000302057812 */ /* 0x040fe200078ec0ff */
[----:B------:R-:W-:-:S05]  /*00e0*/  VIADD R4, R2, 0xffffffff ;  /* 0xffffffff02047836 */ /* 0x000fca0000000000 */
[----:B------:R-:W-:Y:S01]  /*00f0*/  ISETP.GE.U32.AND P0, PT, R4, 0x3, PT ;  /* 0x000000030400780c */ /* 0x000fe20003f06070 */
[----:B------:R-:W-:-:S12]  /*0100*/  IMAD.MOV.U32 R4, RZ, RZ, RZ ;  /* 0x000000ffff047224 */ /* 0x000fd800078e00ff */
[----:B012---:R-:W-:Y:S05]  /*0110*/  @!P0 BRA `(.L_x_27) ;  /* 0x0000000c00148947 */ /* 0x007fea0003800000 */
[----:B------:R-:W0:Y:S01]  /*0120*/  LDC.64 R8, c[0x0][0x380] ;  /* 0x0000e000ff087b82 */ /* 0x000e220000000a00 */
[----:B------:R-:W-:Y:S01]  /*0130*/  LOP3.LUT R4, R2, 0x3ffffffc, RZ, 0xc0, !PT ;  /* 0x3ffffffc02047812 */ /* 0x000fe200078ec0ff */
[----:B------:R-:W-:Y:S01]  /*0140*/  IMAD.MOV.U32 R7, RZ, RZ, R3 ;  /* 0x000000ffff077224 */ /* 0x000fe200078e0003 */
[----:B------:R-:W-:Y:S01]  /*0150*/  IADD3 R6, PT, PT, R3, R2, RZ ;  /* 0x0000000203067210 */ /* 0x000fe20007ffe0ff */
[----:B------:R-:W1:Y:S01]  /*0160*/  LDCU UR8, c[0x0][0x38c] ;  /* 0x00007180ff0877ac */ /* 0x000e620008000800 */
[----:B------:R-:W-:Y:S01]  /*0170*/  IADD3 R30, PT, PT, -R4, RZ, RZ ;  /* 0x000000ff041e7210 */ /* 0x000fe20007ffe1ff */
[----:B------:R-:W-:-:S06]  /*0180*/  UMOV UR4, 0x1 ;  /* 0x0000000100047882 */ /* 0x000fcc0000000000 */
.L_x_40:
[----:B-1----:R-:W-:Y:S01]  /*0190*/  ISETP.GE.AND P0, PT, R6, UR8, PT ;  /* 0x0000000806007c0c */ /* 0x002fe2000bf06270 */
[----:B0-23--:R-:W-:Y:S01]  /*01a0*/  IMAD.WIDE R12, R7, 0x8, R8 ;  /* 0x00000008070c7825 */ /* 0x00dfe200078e0208 */
[----:B------:R-:W-:Y:S03]  /*01b0*/  BSSY.RECONVERGENT B0, `(.L_x_28) ;  /* 0x000002e000007945 */ /* 0x000fe60003800200 */
[----:B------:R-:W-:Y:S02]  /*01c0*/  VIADD R30, R30, 0x4 ;  /* 0x000000041e1e7836 */ /* 0x000fe40000000000 */
[----:B------:R-:W-:-:S03]  /*01d0*/  IMAD.WIDE.U32 R14, R2, 0x8, R12 ;  /* 0x00000008020e7825 */ /* 0x000fc600078e000c */
[----:B------:R-:W-:-:S03]  /*01e0*/  ISETP.NE.AND P1, PT, R30, RZ, PT ;  /* 0x000000ff1e00720c */ /* 0x000fc60003f25270 */
[----:B------:R-:W-:Y:S10]  /*01f0*/  @P0 BRA `(.L_x_29) ;  /* 0x0000000000a40947 */ /* 0x000ff40003800000 */
[----:B------:R-:W0:Y:S01]  /*0200*/  MUFU.RCP64H R17, R11 ;  /* 0x0000000b00117308 */ /* 0x000e220000001800 */
[----:B------:R-:W-:Y:S01]  /*0210*/  HFMA2 R16, -RZ, RZ, 0, 5.9604644775390625e-08 ;  /* 0x00000001ff107431 */ /* 0x000fe200000001ff */
[----:B------:R-:W-:Y:S01]  /*0220*/  UIADD3 UR5, UPT, UPT, UR4, -0x1, URZ ;  /* 0xffffffff04057890 */ /* 0x000fe2000fffe0ff */
[----:B------:R-:W-:Y:S01]  /*0230*/  UMOV UR10, 0x54442d18 ;  /* 0x54442d18000a7882 */ /* 0x000fe20000000000 */
[----:B------:R-:W-:-:S07]  /*0240*/  UMOV UR11, 0x401921fb ;  /* 0x401921fb000b7882 */ /* 0x000fce0000000000 */
[----:B------:R-:W1:Y:S01]  /*0250*/  I2F.F64.U32 R20, UR5 ;  /* 0x0000000500147d12 */ /* 0x000e620008201800 */
[----:B0-----:R-:W-:-:S08]  /*0260*/  DFMA R18, -R10, R16, 1 ;  /* 0x3ff000000a12742b */ /* 0x001fd00000000110 */
[----:B------:R-:W-:Y:S02]  /*0270*/  DFMA R18, R18, R18, R18 ;  /* 0x000000121212722b */ /* 0x000fe40000000012 */
[----:B-1----:R-:W-:-:S06]  /*0280*/  DMUL R20, R20, UR10 ;  /* 0x0000000a14147c28 */ /* 0x002fcc0008000000 */
[----:B------:R-:W-:-:S04]  /*0290*/  DFMA R18, R16, R18, R16 ;  /* 0x000000121012722b */ /* 0x000fc80000000010 */
[----:B------:R-:W-:-:S04]  /*02a0*/  FSETP.GEU.AND P2, PT, |R21|, 6.5827683646048100446e-37, PT ;  /* 0x036000001500780b */ /* 0x000fc80003f4e200 */
[----:B------:R-:W-:-:S08]  /*02b0*/  DFMA R16, -R10, R18, 1 ;  /* 0x3ff000000a10742b */ /* 0x000fd00000000112 */
[----:B------:R-:W-:-:S08]  /*02c0*/  DFMA R16, R18, R16, R18 ;  /* 0x000000101210722b */ /* 0x000fd00000000012 */
[----:B------:R-:W-:-:S08]  /*02d0*/  DMUL R18, R20, R16 ;  /* 0x0000001014127228 */ /* 0x000fd00000000000 */
[----:B------:R-:W-:-:S08]  /*02e0*/  DFMA R22, -R10, R18, R20 ;  /* 0x000000120a16722b */ /* 0x000fd00000000114 */
[----:B------:R-:W-:-:S10]  /*02f0*/  DFMA R16, R16, R22, R18 ;  /* 0x000000161010722b */ /* 0x000fd40000000012 */
[----:B------:R-:W-:-:S05]  /*0300*/  FFMA R0, RZ, R11, R17 ;  /* 0x0000000bff007223 */ /* 0x000fca0000000011 */
[----:B------:R-:W-:-:S13]  /*0310*/  FSETP.GT.AND P0, PT, |R0|, 1.469367938527859385e-39, PT ;  /* 0x001000000000780b */ /* 0x000fda0003f04200 */
[----:B------:R-:W-:Y:S05]  /*0320*/  @P0 BRA P2, `(.L_x_30) ;  /* 0x0000000000180947 */ /* 0x000fea0001000000 */
[----:B------:R-:W-:Y:S01]  /*0330*/  IMAD.MOV.U32 R18, RZ, RZ, R10 ;  /* 0x000000ffff127224 */ /* 0x000fe200078e000a */
[----:B------:R-:W-:Y:S02]  /*0340*/  MOV R19, R11 ;  /* 0x0000000b00137202 */ /* 0x000fe40000000f00 */
[----:B------:R-:W-:-:S07]  /*0350*/  MOV R0, 0x370 ;  /* 0x0000037000007802 */ /* 0x000fce0000000f00 */
[----:B------:R-:W-:Y:S05]  /*0360*/  CALL.REL.NOINC `($__internal_1_$__cuda_sm20_div_rn_f64_full) ;  /* 0x0000001000e87944 */ /* 0x000fea0003c00000 */
[----:B------:R-:W-:Y:S01]  /*0370*/  IMAD.MOV.U32 R16, RZ, RZ, R26 ;  /* 0x000000ffff107224 */ /* 0x000fe200078e001a */
[----:B------:R-:W-:-:S07]  /*0380*/  MOV R17, R27 ;  /* 0x0000001b00117202 */ /* 0x000fce0000000f00 */
.L_x_30:
[----:B------:R-:W2:Y:S04]  /*0390*/  LDG.E.64 R20, desc[UR6][R14.64] ;  /* 0x000000060e147981 */ /* 0x000ea8000c1e1b00 */
[----:B------:R-:W3:Y:S01]  /*03a0*/  LDG.E.64 R18, desc[UR6][R12.64] ;  /* 0x000000060c127981 */ /* 0x000ee2000c1e1b00 */
[----:B------:R-:W0:Y:S02]  /*03b0*/  F2F.F32.F64 R16, R16 ;  /* 0x0000001000107310 */ /* 0x000e240000301000 */
[----:B0-----:R-:W-:-:S06]  /*03c0*/  FMUL.RZ R24, R16, 0.15915493667125701904 ;  /* 0x3e22f98310187820 */ /* 0x001fcc000040c000 */
[----:B------:R-:W2:Y:S08]  /*03d0*/  MUFU.SIN R23, R24 ;  /* 0x0000001800177308 */ /* 0x000eb00000000400 */
[----:B------:R-:W0:Y:S01]  /*03e0*/  MUFU.COS R0, R24 ;  /* 0x0000001800007308 */ /* 0x000e220000000000 */
[-C--:B--2---:R-:W-:Y:S01]  /*03f0*/  FMUL R22, R23, R20.reuse ;  /* 0x0000001417167220 */ /* 0x084fe20000400000 */
[----:B0-----:R-:W-:-:S03]  /*0400*/  FFMA R20, R0, R20, R23 ;  /* 0x0000001400147223 */ /* 0x001fc60000000017 */
[----:B------:R-:W-:Y:S01]  /*0410*/  FFMA R22, R0, R21, -R22 ;  /* 0x0000001500167223 */ /* 0x000fe20000000816 */
[----:B------:R-:W-:-:S03]  /*0420*/  FADD R21, R21, R20 ;  /* 0x0000001415157221 */ /* 0x000fc60000000000 */
[C-C-:B---3--:R-:W-:Y:S01]  /*0430*/  FADD R23, R19.reuse, R22.reuse ;  /* 0x0000001613177221 */ /* 0x148fe20000000000 */
[----:B------:R-:W-:Y:S01]  /*0440*/  FADD R19, R19, -R22 ;  /* 0x8000001613137221 */ /* 0x000fe20000000000 */
[C-C-:B------:R-:W-:Y:S01]  /*0450*/  FADD R22, R18.reuse, R21.reuse ;  /* 0x0000001512167221 */ /* 0x140fe20000000000 */
[----:B------:R-:W-:-:S04]  /*0460*/  FADD R18, R18, -R21 ;  /* 0x8000001512127221 */ /* 0x000fc80000000000 */
[----:B------:R0:W-:Y:S04]  /*0470*/  STG.E.64 desc[UR6][R12.64], R22 ;  /* 0x000000160c007986 */ /* 0x0001e8000c101b06 */
[----:B------:R0:W-:Y:S02]  /*0480*/  STG.E.64 desc[UR6][R14.64], R18 ;  /* 0x000000120e007986 */ /* 0x0001e4000c101b06 */
.L_x_29:
[----:B------:R-:W-:Y:S05]  /*0490*/  BSYNC.RECONVERGENT B0 ;  /* 0x0000000000007941 */ /* 0x000fea0003800200 */
.L_x_28:
[----:B------:R-:W-:Y:S01]  /*04a0*/  VIADD R0, R6, 0x1 ;  /* 0x0000000106007836 */ /* 0x000fe20000000000 */
[----:B------:R-:W-:Y:S04]  /*04b0*/  BSSY.RECONVERGENT B0, `(.L_x_31) ;  /* 0x000002b000007945 */ /* 0x000fe80003800200 */
[----:B------:R-:W-:-:S13]  /*04c0*/  ISETP.GE.AND P0, PT, R0, UR8, PT ;  /* 0x0000000800007c0c */ /* 0x000fda000bf06270 */
[----:B------:R-:W-:Y:S05]  /*04d0*/  @P0 BRA `(.L_x_32) ;  /* 0x0000000000a00947 */ /* 0x000fea0003800000 */
[----:B------:R-:W0:Y:S01]  /*04e0*/  MUFU.RCP64H R17, R11 ;  /* 0x0000000b00117308 */ /* 0x000e220000001800 */
[----:B------:R-:W-:Y:S01]  /*04f0*/  HFMA2 R16, -RZ, RZ, 0, 5.9604644775390625e-08 ;  /* 0x00000001ff107431 */ /* 0x000fe200000001ff */
[----:B------:R-:W-:Y:S01]  /*0500*/  UMOV UR10, 0x54442d18 ;  /* 0x54442d18000a7882 */ /* 0x000fe20000000000 */
[----:B------:R-:W-:-:S05]  /*0510*/  UMOV UR11, 0x401921fb ;  /* 0x401921fb000b7882 */ /* 0x000fca0000000000 */
[----:B------:R-:W1:Y:S01]  /*0520*/  I2F.F64.U32 R20, UR4 ;  /* 0x0000000400147d12 */ /* 0x000e620008201800 */
[----:B0-----:R-:W-:Y:S02]  /*0530*/  DFMA R18, -R10, R16, 1 ;  /* 0x3ff000000a12742b */ /* 0x001fe40000000110 */
[----:B-1----:R-:W-:-:S06]  /*0540*/  DMUL R20, R20, UR10 ;  /* 0x0000000a14147c28 */ /* 0x002fcc0008000000 */
[----:B------:R-:W-:-:S08]  /*0550*/  DFMA R18, R18, R18, R18 ;  /* 0x000000121212722b */ /* 0x000fd00000000012 */
[----:B------:R-:W-:Y:S01]  /*0560*/  DFMA R18, R16, R18, R16 ;  /* 0x000000121012722b */ /* 0x000fe20000000010 */
[----:B------:R-:W-:-:S07]  /*0570*/  FSETP.GEU.AND P2, PT, |R21|, 6.5827683646048100446e-37, PT ;  /* 0x036000001500780b */ /* 0x000fce0003f4e200 */
        /* <DEDUP_REMOVED lines=14> */
.L_x_33:
        /* <DEDUP_REMOVED lines=16> */
.L_x_32:
[----:B------:R-:W-:Y:S05]  /*0760*/  BSYNC.RECONVERGENT B0 ;  /* 0x0000000000007941 */ /* 0x000fea0003800200 */
.L_x_31:
[----:B------:R-:W-:Y:S01]  /*0770*/  VIADD R0, R6, 0x2 ;  /* 0x0000000206007836 */ /* 0x000fe20000000000 */
[----:B------:R-:W-:Y:S04]  /*0780*/  BSSY.RECONVERGENT B0, `(.L_x_34) ;  /* 0x000002c000007945 */ /* 0x000fe80003800200 */
[----:B------:R-:W-:-:S13]  /*0790*/  ISETP.GE.AND P0, PT, R0, UR8, PT ;  /* 0x0000000800007c0c */ /* 0x000fda000bf06270 */
[----:B------:R-:W-:Y:S05]  /*07a0*/  @P0 BRA `(.L_x_35) ;  /* 0x0000000000a40947 */ /* 0x000fea0003800000 */
[----:B------:R-:W0:Y:S01]  /*07b0*/  MUFU.RCP64H R17, R11 ;  /* 0x0000000b00117308 */ /* 0x000e220000001800 */
[----:B------:R-:W-:Y:S01]  /*07c0*/  HFMA2 R16, -RZ, RZ, 0, 5.9604644775390625e-08 ;  /* 0x00000001ff107431 */ /* 0x000fe200000001ff */
[----:B------:R-:W-:Y:S01]  /*07d0*/  UIADD3 UR5, UPT, UPT, UR4, 0x1, URZ ;  /* 0x0000000104057890 */ /* 0x000fe2000fffe0ff */
[----:B------:R-:W-:Y:S01]  /*07e0*/  UMOV UR10, 0x54442d18 ;  /* 0x54442d18000a7882 */ /* 0x000fe20000000000 */
[----:B------:R-:W-:-:S07]  /*07f0*/  UMOV UR11, 0x401921fb ;  /* 0x401921fb000b7882 */ /* 0x000fce0000000000 */
[----:B------:R-:W2:Y:S01]  /*0800*/  I2F.F64.U32 R20, UR5 ;  /* 0x0000000500147d12 */ /* 0x000ea20008201800 */
[----:B01----:R-:W-:-:S08]  /*0810*/  DFMA R18, -R10, R16, 1 ;  /* 0x3ff000000a12742b */ /* 0x003fd00000000110 */
[----:B------:R-:W-:Y:S02]  /*0820*/  DFMA R18, R18, R18, R18 ;  /* 0x000000121212722b */ /* 0x000fe40000000012 */
[----:B--2---:R-:W-:-:S06]  /*0830*/  DMUL R20, R20, UR10 ;  /* 0x0000000a14147c28 */ /* 0x004fcc0008000000 */
        /* <DEDUP_REMOVED lines=16> */
.L_x_36:
        /* <DEDUP_REMOVED lines=16> */
.L_x_35:
[----:B------:R-:W-:Y:S05]  /*0a40*/  BSYNC.RECONVERGENT B0 ;  /* 0x0000000000007941 */ /* 0x000fea0003800200 */
.L_x_34:
        /* <DEDUP_REMOVED lines=9> */
[----:B------:R-:W3:Y:S01]  /*0ae0*/  I2F.F64.U32 R20, UR5 ;  /* 0x0000000500147d12 */ /* 0x000ee20008201800 */
[----:B012---:R-:W-:-:S08]  /*0af0*/  DFMA R18, -R10, R16, 1 ;  /* 0x3ff000000a12742b */ /* 0x007fd00000000110 */
[----:B------:R-:W-:Y:S02]  /*0b00*/  DFMA R18, R18, R18, R18 ;  /* 0x000000121212722b */ /* 0x000fe40000000012 */
[----:B---3--:R-:W-:-:S06]  /*0b10*/  DMUL R20, R20, UR10 ;  /* 0x0000000a14147c28 */ /* 0x008fcc0008000000 */
        /* <DEDUP_REMOVED lines=16> */
.L_x_39:
        /* <DEDUP_REMOVED lines=16> */
.L_x_38:
[----:B------:R-:W-:Y:S05]  /*0d20*/  BSYNC.RECONVERGENT B0 ;  /* 0x0000000000007941 */ /* 0x000fea0003800200 */
.L_x_37:
[----:B------:R-:W-:Y:S01]  /*0d30*/  UIADD3 UR4, UPT, UPT, UR4, 0x4, URZ ;  /* 0x0000000404047890 */ /* 0x000fe2000fffe0ff */
[----:B------:R-:W-:Y:S01]  /*0d40*/  VIADD R7, R7, 0x4 ;  /* 0x0000000407077836 */ /* 0x000fe20000000000 */
[----:B------:R-:W-:Y:S01]  /*0d50*/  IADD3 R6, PT, PT, R6, 0x4, RZ ;  /* 0x0000000406067810 */ /* 0x000fe20007ffe0ff */
[----:B------:R-:W-:Y:S09]  /*0d60*/  @P1 BRA `(.L_x_40) ;  /* 0xfffffff400081947 */ /* 0x000ff2000383ffff */
.L_x_27:
[----:B------:R-:W-:-:S13]  /*0d70*/  ISETP.NE.AND P0, PT, R5, RZ, PT ;  /* 0x000000ff0500720c */ /* 0x000fda0003f05270 */
[----:B------:R-:W-:Y:S05]  /*0d80*/  @!P0 EXIT ;  /* 0x000000000000894d */ /* 0x000fea0003800000 */
[----:B------:R-:W-:-:S13]  /*0d90*/  ISETP.NE.AND P0, PT, R5, 0x1, PT ;  /* 0x000000010500780c */ /* 0x000fda0003f05270 */
[----:B------:R-:W-:Y:S05]  /*0da0*/  @!P0 BRA `(.L_x_41) ;  /* 0x0000000400888947 */ /* 0x000fea0003800000 */
[----:B------:R-:W4:Y:S01]  /*0db0*/  LDCU UR4, c[0x0][0x38c] ;  /* 0x00007180ff0477ac */ /* 0x000f220008000800 */
[----:B------:R-:W5:Y:S01]  /*0dc0*/  LDC.64 R8, c[0x0][0x380] ;  /* 0x0000e000ff087b82 */ /* 0x000f620000000a00 */
[----:B------:R-:W-:Y:S01]  /*0dd0*/  IMAD.IADD R7, R3, 0x1, R4 ;  /* 0x0000000103077824 */ /* 0x000fe200078e0204 */
[----:B------:R-:W-:Y:S04]  /*0de0*/  BSSY.RECONVERGENT B0, `(.L_x_42) ;  /* 0x000002e000007945 */ /* 0x000fe80003800200 */
[----:B------:R-:W-:-:S04]  /*0df0*/  IADD3 R5, PT, PT, R2, R7, RZ ;  /* 0x0000000702057210 */ /* 0x000fc80007ffe0ff */
[----:B----4-:R-:W-:Y:S01]  /*0e00*/  ISETP.GE.AND P0, PT, R5, UR4, PT ;  /* 0x0000000405007c0c */ /* 0x010fe2000bf06270 */
[----:B-----5:R-:W-:-:S04]  /*0e10*/  IMAD.WIDE R8, R7, 0x8, R8 ;  /* 0x0000000807087825 */ /* 0x020fc800078e0208 */
[----:B------:R-:W-:-:S08]  /*0e20*/  IMAD.WIDE.U32 R6, R2, 0x8, R8 ;  /* 0x0000000802067825 */ /* 0x000fd000078e0008 */
[----:B------:R-:W-:Y:S05]  /*0e30*/  @P0 BRA `(.L_x_43) ;  /* 0x0000000000a00947 */ /* 0x000fea0003800000 */
[----:B0123--:R-:W0:Y:S01]  /*0e40*/  MUFU.RCP64H R15, R11 ;  /* 0x0000000b000f7308 */ /* 0x00fe220000001800 */
[----:B------:R-:W-:Y:S01]  /*0e50*/  IMAD.MOV.U32 R14, RZ, RZ, 0x1 ;  /* 0x00000001ff0e7424 */ /* 0x000fe200078e00ff */
[----:B------:R-:W-:Y:S01]  /*0e60*/  UMOV UR4, 0x54442d18 ;  /* 0x54442d1800047882 */ /* 0x000fe20000000000 */
[----:B------:R-:W-:-:S04]  /*0e70*/  UMOV UR5, 0x401921fb ;  /* 0x401921fb00057882 */ /* 0x000fc80000000000 */
[----:B0-----:R-:W-:-:S08]  /*0e80*/  DFMA R12, -R10, R14, 1 ;  /* 0x3ff000000a0c742b */ /* 0x001fd0000000010e */
[----:B------:R-:W-:Y:S02]  /*0e90*/  DFMA R16, R12, R12, R12 ;  /* 0x0000000c0c10722b */ /* 0x000fe4000000000c */
[----:B------:R-:W0:Y:S06]  /*0ea0*/  I2F.F64.U32 R12, R4 ;  /* 0x00000004000c7312 */ /* 0x000e2c0000201800 */
[----:B------:R-:W-:-:S08]  /*0eb0*/  DFMA R16, R14, R16, R14 ;  /* 0x000000100e10722b */ /* 0x000fd0000000000e */
[----:B------:R-:W-:Y:S02]  /*0ec0*/  DFMA R14, -R10, R16, 1 ;  /* 0x3ff000000a0e742b */ /* 0x000fe40000000110 */
[----:B0-----:R-:W-:-:S06]  /*0ed0*/  DMUL R20, R12, UR4 ;  /* 0x000000040c147c28 */ /* 0x001fcc0008000000 */
[----:B------:R-:W-:-:S04]  /*0ee0*/  DFMA R16, R16, R14, R16 ;  /* 0x0000000e1010722b */ /* 0x000fc80000000010 */
[----:B------:R-:W-:-:S04]  /*0ef0*/  FSETP.GEU.AND P1, PT, |R21|, 6.5827683646048100446e-37, PT ;  /* 0x036000001500780b */ /* 0x000fc80003f2e200 */
[----:B------:R-:W-:-:S08]  /*0f00*/  DMUL R12, R16, R20 ;  /* 0x00000014100c7228 */ /* 0x000fd00000000000 */
[----:B------:R-:W-:-:S08]  /*0f10*/  DFMA R14, -R10, R12, R20 ;  /* 0x0000000c0a0e722b */ /* 0x000fd00000000114 */
[----:B------:R-:W-:-:S10]  /*0f20*/  DFMA R12, R16, R14, R12 ;  /* 0x0000000e100c722b */ /* 0x000fd4000000000c */
[----:B------:R-:W-:-:S05]  /*0f30*/  FFMA R0, RZ, R11, R13 ;  /* 0x0000000bff007223 */ /* 0x000fca000000000d */
[----:B------:R-:W-:-:S13]  /*0f40*/  FSETP.GT.AND P0, PT, |R0|, 1.469367938527859385e-39, PT ;  /* 0x001000000000780b */ /* 0x000fda0003f04200 */
[----:B------:R-:W-:Y:S05]  /*0f50*/  @P0 BRA P1, `(.L_x_44) ;  /* 0x0000000000180947 */ /* 0x000fea0000800000 */
[----:B------:R-:W-:Y:S01]  /*0f60*/  MOV R18, R10 ;  /* 0x0000000a00127202 */ /* 0x000fe20000000f00 */
[----:B------:R-:W-:Y:S01]  /*0f70*/  IMAD.MOV.U32 R19, RZ, RZ, R11 ;  /* 0x000000ffff137224 */ /* 0x000fe200078e000b */
[----:B------:R-:W-:-:S07]  /*0f80*/  MOV R0, 0xfa0 ;  /* 0x00000fa000007802 */ /* 0x000fce0000000f00 */
[----:B------:R-:W-:Y:S05]  /*0f90*/  CALL.REL.NOINC `($__internal_1_$__cuda_sm20_div_rn_f64_full) ;  /* 0x0000000400dc7944 */ /* 0x000fea0003c00000 */
[----:B------:R-:W-:Y:S01]  /*0fa0*/  MOV R12, R26 ;  /* 0x0000001a000c7202 */ /* 0x000fe20000000f00 */
[----:B------:R-:W-:-:S07]  /*0fb0*/  IMAD.MOV.U32 R13, RZ, RZ, R27 ;  /* 0x000000ffff0d7224 */ /* 0x000fce00078e001b */
.L_x_44:
        /* <DEDUP_REMOVED lines=16> */
.L_x_43:
[----:B------:R-:W-:Y:S05]  /*10c0*/  BSYNC.RECONVERGENT B0 ;  /* 0x0000000000007941 */ /* 0x000fea0003800200 */
.L_x_42:
[----:B------:R-:W5:Y:S01]  /*10d0*/  LDCU UR4, c[0x0][0x38c] ;  /* 0x00007180ff0477ac */ /* 0x000f620008000800 */
[----:B------:R-:W-:Y:S01]  /*10e0*/  IADD3 R5, PT, PT, R5, 0x1, RZ ;  /* 0x0000000105057810 */ /* 0x000fe20007ffe0ff */
[----:B------:R-:W-:Y:S03]  /*10f0*/  BSSY.RECONVERGENT B0, `(.L_x_45) ;  /* 0x000002c000007945 */ /* 0x000fe60003800200 */
[----:B-----5:R-:W-:-:S13]  /*1100*/  ISETP.GE.AND P0, PT, R5, UR4, PT ;  /* 0x0000000405007c0c */ /* 0x020fda000bf06270 */
[----:B------:R-:W-:Y:S05]  /*1110*/  @P0 BRA `(.L_x_46) ;  /* 0x0000000000a40947 */ /* 0x000fea0003800000 */
[----:B01234-:R-:W0:Y:S01]  /*1120*/  MUFU.RCP64H R15, R11 ;  /* 0x0000000b000f7308 */ /* 0x01fe220000001800 */
[----:B------:R-:W-:Y:S01]  /*1130*/  IMAD.MOV.U32 R14, RZ, RZ, 0x1 ;  /* 0x00000001ff0e7424 */ /* 0x000fe200078e00ff */
[----:B------:R-:W-:Y:S01]  /*1140*/  IADD3 R0, PT, PT, R4, 0x1, RZ ;  /* 0x0000000104007810 */ /* 0x000fe20007ffe0ff */
[----:B------:R-:W-:Y:S01]  /*1150*/  UMOV UR4, 0x54442d18 ;  /* 0x54442d1800047882 */ /* 0x000fe20000000000 */
[----:B------:R-:W-:-:S03]  /*1160*/  UMOV UR5, 0x401921fb ;  /* 0x401921fb00057882 */ /* 0x000fc60000000000 */
        /* <DEDUP_REMOVED lines=20> */
.L_x_47:
        /* <DEDUP_REMOVED lines=16> */
.L_x_46:
[----:B------:R-:W-:Y:S05]  /*13b0*/  BSYNC.RECONVERGENT B0 ;  /* 0x0000000000007941 */ /* 0x000fea0003800200 */
.L_x_45:
[----:B------:R-:W-:-:S07]  /*13c0*/  VIADD R4, R4, 0x2 ;  /* 0x0000000204047836 */ /* 0x000fce0000000000 */
.L_x_41:
[----:B------:R-:W-:-:S04]  /*13d0*/  LOP3.LUT R0, R2, 0x1, RZ, 0xc0, !PT ;  /* 0x0000000102007812 */ /* 0x000fc800078ec0ff */
[----:B------:R-:W-:-:S13]  /*13e0*/  ISETP.NE.U32.AND P0, PT, R0, 0x1, PT ;  /* 0x000000010000780c */ /* 0x000fda0003f05070 */
[----:B------:R-:W-:Y:S05]  /*13f0*/  @P0 EXIT ;  /* 0x000000000000094d */ /* 0x000fea0003800000 */
[----:B------:R-:W5:Y:S01]  /*1400*/  LDCU UR4, c[0x0][0x38c] ;  /* 0x00007180ff0477ac */ /* 0x000f620008000800 */
[----:B------:R-:W-:-:S05]  /*1410*/  IADD3 R3, PT, PT, R3, R4, RZ ;  /* 0x0000000403037210 */ /* 0x000fca0007ffe0ff */
[----:B------:R-:W-:-:S05]  /*1420*/  IMAD.IADD R0, R2, 0x1, R3 ;  /* 0x0000000102007824 */ /* 0x000fca00078e0203 */
[----:B-----5:R-:W-:-:S13]  /*1430*/  ISETP.GE.AND P0, PT, R0, UR4, PT ;  /* 0x0000000400007c0c */ /* 0x020fda000bf06270 */
[----:B------:R-:W-:Y:S05]  /*1440*/  @P0 EXIT ;  /* 0x000000000000094d */ /* 0x000fea0003800000 */
[----:B0---4-:R-:W0:Y:S01]  /*1450*/  MUFU.RCP64H R7, R11 ;  /* 0x0000000b00077308 */ /* 0x011e220000001800 */
[----:B------:R-:W-:Y:S01]  /*1460*/  HFMA2 R6, -RZ, RZ, 0, 5.9604644775390625e-08 ;  /* 0x00000001ff067431 */ /* 0x000fe200000001ff */
[----:B------:R-:W-:Y:S01]  /*1470*/  UMOV UR4, 0x54442d18 ;  /* 0x54442d1800047882 */ /* 0x000fe20000000000 */
[----:B------:R-:W-:-:S05]  /*1480*/  UMOV UR5, 0x401921fb ;  /* 0x401921fb00057882 */ /* 0x000fca0000000000 */
[----:B------:R-:W4:Y:S01]  /*1490*/  I2F.F64.U32 R4, R4 ;  /* 0x0000000400047312 */ /* 0x000f220000201800 */
[----:B0-----:R-:W-:Y:S02]  /*14a0*/  DFMA R8, -R10, R6, 1 ;  /* 0x3ff000000a08742b */ /* 0x001fe40000000106 */
[----:B----4-:R-:W-:-:S06]  /*14b0*/  DMUL R20, R4, UR4 ;  /* 0x0000000404147c28 */ /* 0x010fcc0008000000 */
[----:B------:R-:W-:-:S08]  /*14c0*/  DFMA R8, R8, R8, R8 ;  /* 0x000000080808722b */ /* 0x000fd00000000008 */
[----:B------:R-:W-:Y:S01]  /*14d0*/  DFMA R8, R6, R8, R6 ;  /* 0x000000080608722b */ /* 0x000fe20000000006 */
[----:B------:R-:W-:-:S07]  /*14e0*/  FSETP.GEU.AND P1, PT, |R21|, 6.5827683646048100446e-37, PT ;  /* 0x036000001500780b */ /* 0x000fce0003f2e200 */
[----:B------:R-:W-:-:S08]  /*14f0*/  DFMA R6, -R10, R8, 1 ;  /* 0x3ff000000a06742b */ /* 0x000fd00000000108 */
[----:B-123--:R-:W-:-:S08]  /*1500*/  DFMA R12, R8, R6, R8 ;  /* 0x00000006080c722b */ /* 0x00efd00000000008 */
        /* <DEDUP_REMOVED lines=12> */
.L_x_48:
[----:B------:R-:W0:Y:S02]  /*15d0*/  LDC.64 R4, c[0x0][0x380] ;  /* 0x0000e000ff047b82 */ /* 0x000e240000000a00 */
[----:B0-----:R-:W-:-:S05]  /*15e0*/  IMAD.WIDE R4, R3, 0x8, R4 ;  /* 0x0000000803047825 */ /* 0x001fca00078e0204 */
[----:B------:R-:W2:Y:S01]  /*15f0*/  LDG.E.64 R10, desc[UR6][R4.64] ;  /* 0x00000006040a7981 */ /* 0x000ea2000c1e1b00 */
[----:B------:R-:W-:-:S05]  /*1600*/  IMAD.WIDE.U32 R2, R2, 0x8, R4 ;  /* 0x0000000802027825 */ /* 0x000fca00078e0004 */
[----:B------:R-:W3:Y:S01]  /*1610*/  LDG.E.64 R12, desc[UR6][R2.64] ;  /* 0x00000006020c7981 */ /* 0x000ee2000c1e1b00 */
[----:B------:R-:W0:Y:S02]  /*1620*/  F2F.F32.F64 R6, R6 ;  /* 0x0000000600067310 */ /* 0x000e240000301000 */
[----:B0-----:R-:W-:-:S06]  /*1630*/  FMUL.RZ R14, R6, 0.15915493667125701904 ;  /* 0x3e22f983060e7820 */ /* 0x001fcc000040c000 */
[----:B------:R-:W-:Y:S08]  /*1640*/  MUFU.COS R0, R14 ;  /* 0x0000000e00007308 */ /* 0x000ff00000000000 */
[----:B------:R-:W3:Y:S02]  /*1650*/  MUFU.SIN R9, R14 ;  /* 0x0000000e00097308 */ /* 0x000ee40000000400 */
[-C--:B---3--:R-:W-:Y:S01]  /*1660*/  FFMA R8, R0, R12.reuse, R9 ;  /* 0x0000000c00087223 */ /* 0x088fe20000000009 */
[----:B------:R-:W-:-:S03]  /*1670*/  FMUL R12, R9, R12 ;  /* 0x0000000c090c7220 */ /* 0x000fc60000400000 */
[----:B------:R-:W-:Y:S01]  /*1680*/  FADD R9, R13, R8 ;  /* 0x000000080d097221 */ /* 0x000fe20000000000 */
[----:B------:R-:W-:-:S03]  /*1690*/  FFMA R12, R0, R13, -R12 ;  /* 0x0000000d000c7223 */ /* 0x000fc6000000080c */
[C-C-:B--2---:R-:W-:Y:S01]  /*16a0*/  FADD R8, R10.reuse, R9.reuse ;  /* 0x000000090a087221 */ /* 0x144fe20000000000 */
[----:B------:R-:W-:Y:S01]  /*16b0*/  FADD R10, R10, -R9 ;  /* 0x800000090a0a7221 */ /* 0x000fe20000000000 */
[C-C-:B------:R-:W-:Y:S01]  /*16c0*/  FADD R9, R11.reuse, R12.reuse ;  /* 0x0000000c0b097221 */ /* 0x140fe20000000000 */
[----:B------:R-:W-:-:S04]  /*16d0*/  FADD R11, R11, -R12 ;  /* 0x8000000c0b0b7221 */ /* 0x000fc80000000000 */
[----:B------:R-:W-:Y:S04]  /*16e0*/  STG.E.64 desc[UR6][R4.64], R8 ;  /* 0x0000000804007986 */ /* 0x000fe8000c101b06 */
[----:B------:R-:W-:Y:S01]  /*16f0*/  STG.E.64 desc[UR6][R2.64], R10 ;  /* 0x0000000a02007986 */ /* 0x000fe2000c101b06 */
[----:B------:R-:W-:Y:S05]  /*1700*/  EXIT ;  /* 0x000000000000794d */ /* 0x000fea0003800000 */
        .weak           $__internal_1_$__cuda_sm20_div_rn_f64_full
        .type           $__internal_1_$__cuda_sm20_div_rn_f64_full,@function
        .size           $__internal_1_$__cuda_sm20_div_rn_f64_full,(.L_x_67 - $__internal_1_$__cuda_sm20_div_rn_f64_full)
$__internal_1_$__cuda_sm20_div_rn_f64_full:
[C---:B------:R-:W-:Y:S01]  /*1710*/  FSETP.GEU.AND P0, PT, |R19|.reuse, 1.469367938527859385e-39, PT ;  /* 0x001000001300780b */ /* 0x040fe20003f0e200 */
[----:B------:R-:W-:Y:S01]  /*1720*/  IMAD.MOV.U32 R32, RZ, RZ, 0x1ca00000 ;  /* 0x1ca00000ff207424 */ /* 0x000fe200078e00ff */
[----:B------:R-:W-:Y:S01]  /*1730*/  LOP3.LUT R16, R19, 0x800fffff, RZ, 0xc0, !PT ;  /* 0x800fffff13107812 */ /* 0x000fe200078ec0ff */
[----:B------:R-:W-:Y:S01]  /*1740*/  BSSY.RECONVERGENT B1, `(.L_x_49) ;  /* 0x0000054000017945 */ /* 0x000fe20003800200 */
[----:B------:R-:W-:Y:S02]  /*1750*/  MOV R22, 0x1 ;  /* 0x0000000100167802 */ /* 0x000fe40000000f00 */
[----:B------:R-:W-:Y:S01]  /*1760*/  LOP3.LUT R17, R16, 0x3ff00000, RZ, 0xfc, !PT ;  /* 0x3ff0000010117812 */ /* 0x000fe200078efcff */
[----:B------:R-:W-:Y:S01]  /*1770*/  IMAD.MOV.U32 R16, RZ, RZ, R18 ;  /* 0x000000ffff107224 */ /* 0x000fe200078e0012 */
[C---:B------:R-:W-:Y:S02]  /*1780*/  FSETP.GEU.AND P3, PT, |R21|.reuse, 1.469367938527859385e-39, PT ;  /* 0x001000001500780b */ /* 0x040fe40003f6e200 */
[----:B------:R-:W-:-:S02]  /*1790*/  LOP3.LUT R31, R21, 0x7ff00000, RZ, 0xc0, !PT ;  /* 0x7ff00000151f7812 */ /* 0x000fc400078ec0ff */
[----:B------:R-:W-:Y:S01]  /*17a0*/  LOP3.LUT R34, R19, 0x7ff00000, RZ, 0xc0, !PT ;  /* 0x7ff0000013227812 */ /* 0x000fe200078ec0ff */
[----:B------:R-:W-:-:S03]  /*17b0*/  @!P0 DMUL R16, R18, 8.98846567431157953865e+307 ;  /* 0x7fe0000012108828 */ /* 0x000fc60000000000 */
[----:B------:R-:W-:-:S03]  /*17c0*/  ISETP.GE.U32.AND P2, PT, R31, R34, PT ;  /* 0x000000221f00720c */ /* 0x000fc60003f46070 */
[----:B------:R-:W0:Y:S02]  /*17d0*/  MUFU.RCP64H R23, R17 ;  /* 0x0000001100177308 */ /* 0x000e240000001800 */
[----:B------:R-:W-:Y:S02]  /*17e0*/  @!P3 LOP3.LUT R26, R19, 0x7ff00000, RZ, 0xc0, !PT ;  /* 0x7ff00000131ab812 */ /* 0x000fe400078ec0ff */
[----:B------:R-:W-:Y:S02]  /*17f0*/  @!P0 LOP3.LUT R34, R17, 0x7ff00000, RZ, 0xc0, !PT ;  /* 0x7ff0000011228812 */ /* 0x000fe400078ec0ff */
[----:B------:R-:W-:-:S04]  /*1800*/  @!P3 ISETP.GE.U32.AND P4, PT, R31, R26, PT ;  /* 0x0000001a1f00b20c */ /* 0x000fc80003f86070 */
[----:B------:R-:W-:-:S04]  /*1810*/  @!P3 SEL R27, R32, 0x63400000, !P4 ;  /* 0x63400000201bb807 */ /* 0x000fc80006000000 */
[----:B------:R-:W-:Y:S01]  /*1820*/  @!P3 LOP3.LUT R28, R27, 0x80000000, R21, 0xf8, !PT ;  /* 0x800000001b1cb812 */ /* 0x000fe200078ef815 */
[----:B0-----:R-:W-:-:S03]  /*1830*/  DFMA R24, R22, -R16, 1 ;  /* 0x3ff000001618742b */ /* 0x001fc60000000810 */
[----:B------:R-:W-:Y:S01]  /*1840*/  @!P3 LOP3.LUT R29, R28, 0x100000, RZ, 0xfc, !PT ;  /* 0x001000001c1db812 */ /* 0x000fe200078efcff */
[----:B------:R-:W-:-:S04]  /*1850*/  @!P3 IMAD.MOV.U32 R28, RZ, RZ, RZ ;  /* 0x000000ffff1cb224 */ /* 0x000fc800078e00ff */
[----:B------:R-:W-:-:S08]  /*1860*/  DFMA R24, R24, R24, R24 ;  /* 0x000000181818722b */ /* 0x000fd00000000018 */
[----:B------:R-:W-:Y:S01]  /*1870*/  DFMA R24, R22, R24, R22 ;  /* 0x000000181618722b */ /* 0x000fe20000000016 */
[----:B------:R-:W-:Y:S02]  /*1880*/  SEL R23, R32, 0x63400000, !P2 ;  /* 0x6340000020177807 */ /* 0x000fe40005000000 */
[----:B------:R-:W-:Y:S02]  /*1890*/  MOV R22, R20 ;  /* 0x0000001400167202 */ /* 0x000fe40000000f00 */
[----:B------:R-:W-:-:S03]  /*18a0*/  LOP3.LUT R23, R23, 0x800fffff, R21, 0xf8, !PT ;  /* 0x800fffff17177812 */ /* 0x000fc600078ef815 */
[----:B------:R-:W-:-:S03]  /*18b0*/  DFMA R26, R24, -R16, 1 ;  /* 0x3ff00000181a742b */ /* 0x000fc60000000810 */
[----:B------:R-:W-:-:S05]  /*18c0*/  @!P3 DFMA R22, R22, 2, -R28 ;  /* 0x400000001616b82b */ /* 0x000fca000000081c */
[----:B------:R-:W-:-:S08]  /*18d0*/  DFMA R24, R24, R26, R24 ;  /* 0x0000001a1818722b */ /* 0x000fd00000000018 */
[----:B------:R-:W-:-:S08]  /*18e0*/  DMUL R26, R24, R22 ;  /* 0x00000016181a7228 */ /* 0x000fd00000000000 */
[----:B------:R-:W-:-:S08]  /*18f0*/  DFMA R28, R26, -R16, R22 ;  /* 0x800000101a1c722b */ /* 0x000fd00000000016 */
[----:B------:R-:W-:Y:S01]  /*1900*/  DFMA R28, R24, R28, R26 ;  /* 0x0000001c181c722b */ /* 0x000fe2000000001a */
[----:B------:R-:W-:Y:S02]  /*1910*/  MOV R24, R31 ;  /* 0x0000001f00187202 */ /* 0x000fe40000000f00 */
[----:B------:R-:W-:Y:S02]  /*1920*/  @!P3 LOP3.LUT R24, R23, 0x7ff00000, RZ, 0xc0, !PT ;  /* 0x7ff000001718b812 */ /* 0x000fe400078ec0ff */
[----:B------:R-:W-:-:S03]  /*1930*/  IADD3 R26, PT, PT, R34, -0x1, RZ ;  /* 0xffffffff221a7810 */ /* 0x000fc60007ffe0ff */
[----:B------:R-:W-:-:S05]  /*1940*/  VIADD R25, R24, 0xffffffff ;  /* 0xffffffff18197836 */ /* 0x000fca0000000000 */
[----:B------:R-:W-:-:S04]  /*1950*/  ISETP.GT.U32.AND P0, PT, R25, 0x7feffffe, PT ;  /* 0x7feffffe1900780c */ /* 0x000fc80003f04070 */
[----:B------:R-:W-:-:S13]  /*1960*/  ISETP.GT.U32.OR P0, PT, R26, 0x7feffffe, P0 ;  /* 0x7feffffe1a00780c */ /* 0x000fda0000704470 */
[----:B------:R-:W-:Y:S05]  /*1970*/  @P0 BRA `(.L_x_50) ;  /* 0x00000000006c0947 */ /* 0x000fea0003800000 */
[----:B------:R-:W-:-:S04]  /*1980*/  LOP3.LUT R24, R19, 0x7ff00000, RZ, 0xc0, !PT ;  /* 0x7ff0000013187812 */ /* 0x000fc800078ec0ff */
[CC--:B------:R-:W-:Y:S02]  /*1990*/  VIADDMNMX R20, R31.reuse, -R24.reuse, 0xb9600000, !PT ;  /* 0xb96000001f147446 */ /* 0x0c0fe40007800918 */
[----:B------:R-:W-:Y:S02]  /*19a0*/  ISETP.GE.U32.AND P0, PT, R31, R24, PT ;  /* 0x000000181f00720c */ /* 0x000fe40003f06070 */
[----:B------:R-:W-:Y:S02]  /*19b0*/  VIMNMX R20, PT, PT, R20, 0x46a00000, PT ;  /* 0x46a0000014147848 */ /* 0x000fe40003fe0100 */
[----:B------:R-:W-:-:S05]  /*19c0*/  SEL R21, R32, 0x63400000, !P0 ;  /* 0x6340000020157807 */ /* 0x000fca0004000000 */
[----:B------:R-:W-:Y:S02]  /*19d0*/  IMAD.IADD R24, R20, 0x1, -R21 ;  /* 0x0000000114187824 */ /* 0x000fe400078e0a15 */
[----:B------:R-:W-:-:S03]  /*19e0*/  IMAD.MOV.U32 R20, RZ, RZ, RZ ;  /* 0x000000ffff147224 */ /* 0x000fc600078e00ff */
[----:B------:R-:W-:-:S06]  /*19f0*/  IADD3 R21, PT, PT, R24, 0x7fe00000, RZ ;  /* 0x7fe0000018157810 */ /* 0x000fcc0007ffe0ff */
[----:B------:R-:W-:-:S10]  /*1a00*/  DMUL R26, R28, R20 ;  /* 0x000000141c1a7228 */ /* 0x000fd40000000000 */
[----:B------:R-:W-:-:S13]  /*1a10*/  FSETP.GTU.AND P0, PT, |R27|, 1.469367938527859385e-39, PT ;  /* 0x001000001b00780b */ /* 0x000fda0003f0c200 */
[----:B------:R-:W-:Y:S05]  /*1a20*/  @P0 BRA `(.L_x_51) ;  /* 0x0000000000940947 */ /* 0x000fea0003800000 */
[----:B------:R-:W-:Y:S01]  /*1a30*/  DFMA R16, R28, -R16, R22 ;  /* 0x800000101c10722b */ /* 0x000fe20000000016 */
[----:B------:R-:W-:-:S09]  /*1a40*/  MOV R20, RZ ;  /* 0x000000ff00147202 */ /* 0x000fd20000000f00 */
[C---:B------:R-:W-:Y:S02]  /*1a50*/  FSETP.NEU.AND P0, PT, R17.reuse, RZ, PT ;  /* 0x000000ff1100720b */ /* 0x040fe40003f0d000 */
[----:B------:R-:W-:-:S04]  /*1a60*/  LOP3.LUT R19, R17, 0x80000000, R19, 0x48, !PT ;  /* 0x8000000011137812 */ /* 0x000fc800078e4813 */
[----:B------:R-:W-:-:S07]  /*1a70*/  LOP3.LUT R21, R19, R21, RZ, 0xfc, !PT ;  /* 0x0000001513157212 */ /* 0x000fce00078efcff */
[----:B------:R-:W-:Y:S05]  /*1a80*/  @!P0 BRA `(.L_x_51) ;  /* 0x00000000007c8947 */ /* 0x000fea0003800000 */
[----:B------:R-:W-:Y:S01]  /*1a90*/  IMAD.MOV R17, RZ, RZ, -R24 ;  /* 0x000000ffff117224 */ /* 0x000fe200078e0a18 */
[----:B------:R-:W-:Y:S01]  /*1aa0*/  MOV R16, RZ ;  /* 0x000000ff00107202 */ /* 0x000fe20000000f00 */
[----:B------:R-:W-:-:S05]  /*1ab0*/  DMUL.RP R20, R28, R20 ;  /* 0x000000141c147228 */ /* 0x000fca0000008000 */
[----:B------:R-:W-:-:S05]  /*1ac0*/  DFMA R16, R26, -R16, R28 ;  /* 0x800000101a10722b */ /* 0x000fca000000001c */
[----:B------:R-:W-:Y:S02]  /*1ad0*/  LOP3.LUT R19, R21, R19, RZ, 0x3c, !PT ;  /* 0x0000001315137212 */ /* 0x000fe400078e3cff */
[----:B------:R-:W-:-:S04]  /*1ae0*/  IADD3 R16, PT, PT, -R24, -0x43300000, RZ ;  /* 0xbcd0000018107810 */ /* 0x000fc80007ffe1ff */
[----:B------:R-:W-:-:S04]  /*1af0*/  FSETP.NEU.AND P0, PT, |R17|, R16, PT ;  /* 0x000000101100720b */ /* 0x000fc80003f0d200 */
[----:B------:R-:W-:Y:S02]  /*1b00*/  FSEL R26, R20, R26, !P0 ;  /* 0x0000001a141a7208 */ /* 0x000fe40004000000 */
[----:B------:R-:W-:Y:S01]  /*1b10*/  FSEL R27, R19, R27, !P0 ;  /* 0x0000001b131b7208 */ /* 0x000fe20004000000 */
[----:B------:R-:W-:Y:S06]  /*1b20*/  BRA `(.L_x_51) ;  /* 0x0000000000547947 */ /* 0x000fec0003800000 */
.L_x_50:
[----:B------:R-:W-:-:S14]  /*1b30*/  DSETP.NAN.AND P0, PT, R20, R20, PT ;  /* 0x000000141400722a */ /* 0x000fdc0003f08000 */
[----:B------:R-:W-:Y:S05]  /*1b40*/  @P0 BRA `(.L_x_52) ;  /* 0x0000000000440947 */ /* 0x000fea0003800000 */
[----:B------:R-:W-:-:S14]  /*1b50*/  DSETP.NAN.AND P0, PT, R18, R18, PT ;  /* 0x000000121200722a */ /* 0x000fdc0003f08000 */
[----:B------:R-:W-:Y:S05]  /*1b60*/  @P0 BRA `(.L_x_53) ;  /* 0x0000000000300947 */ /* 0x000fea0003800000 */
[----:B------:R-:W-:Y:S01]  /*1b70*/  ISETP.NE.AND P0, PT, R24, R34, PT ;  /* 0x000000221800720c */ /* 0x000fe20003f05270 */
[----:B------:R-:W-:Y:S01]  /*1b80*/  IMAD.MOV.U32 R26, RZ, RZ, 0x0 ;  /* 0x00000000ff1a7424 */ /* 0x000fe200078e00ff */
[----:B------:R-:W-:-:S11]  /*1b90*/  MOV R27, 0xfff80000 ;  /* 0xfff80000001b7802 */ /* 0x000fd60000000f00 */
[----:B------:R-:W-:Y:S05]  /*1ba0*/  @!P0 BRA `(.L_x_51) ;  /* 0x0000000000348947 */ /* 0x000fea0003800000 */
[----:B------:R-:W-:Y:S02]  /*1bb0*/  ISETP.NE.AND P0, PT, R24, 0x7ff00000, PT ;  /* 0x7ff000001800780c */ /* 0x000fe40003f05270 */
[----:B------:R-:W-:Y:S02]  /*1bc0*/  LOP3.LUT R27, R21, 0x80000000, R19, 0x48, !PT ;  /* 0x80000000151b7812 */ /* 0x000fe400078e4813 */
[----:B------:R-:W-:-:S13]  /*1bd0*/  ISETP.EQ.OR P0, PT, R34, RZ, !P0 ;  /* 0x000000ff2200720c */ /* 0x000fda0004702670 */
[----:B------:R-:W-:Y:S01]  /*1be0*/  @P0 LOP3.LUT R16, R27, 0x7ff00000, RZ, 0xfc, !PT ;  /* 0x7ff000001b100812 */ /* 0x000fe200078efcff */
[----:B------:R-:W-:Y:S01]  /*1bf0*/  @!P0 IMAD.MOV.U32 R26, RZ, RZ, RZ ;  /* 0x000000ffff1a8224 */ /* 0x000fe200078e00ff */
[----:B------:R-:W-:-:S03]  /*1c00*/  @P0 MOV R26, RZ ;  /* 0x000000ff001a0202 */ /* 0x000fc60000000f00 */
[----:B------:R-:W-:Y:S01]  /*1c10*/  @P0 IMAD.MOV.U32 R27, RZ, RZ, R16 ;  /* 0x000000ffff1b0224 */ /* 0x000fe200078e0010 */
[----:B------:R-:W-:Y:S06]  /*1c20*/  BRA `(.L_x_51) ;  /* 0x0000000000147947 */ /* 0x000fec0003800000 */
.L_x_53:
[----:B------:R-:W-:Y:S02]  /*1c30*/  LOP3.LUT R27, R19, 0x80000, RZ, 0xfc, !PT ;  /* 0x00080000131b7812 */ /* 0x000fe400078efcff */
[----:B------:R-:W-:Y:S01]  /*1c40*/  MOV R26, R18 ;  /* 0x00000012001a7202 */ /* 0x000fe20000000f00 */
[----:B------:R-:W-:Y:S06]  /*1c50*/  BRA `(.L_x_51) ;  /* 0x0000000000087947 */ /* 0x000fec0003800000 */
.L_x_52:
[----:B------:R-:W-:Y:S01]  /*1c60*/  LOP3.LUT R27, R21, 0x80000, RZ, 0xfc, !PT ;  /* 0x00080000151b7812 */ /* 0x000fe200078efcff */
[----:B------:R-:W-:-:S07]  /*1c70*/  IMAD.MOV.U32 R26, RZ, RZ, R20 ;  /* 0x000000ffff1a7224 */ /* 0x000fce00078e0014 */
.L_x_51:
[----:B------:R-:W-:Y:S05]  /*1c80*/  BSYNC.RECONVERGENT B1 ;  /* 0x0000000000017941 */ /* 0x000fea0003800200 */
.L_x_49:
[----:B------:R-:W-:Y:S01]  /*1c90*/  HFMA2 R17, -RZ, RZ, 0, 0 ;  /* 0x00000000ff117431 */ /* 0x000fe200000001ff */
[----:B------:R-:W-:-:S04]  /*1ca0*/  MOV R16, R0 ;  /* 0x0000000000107202 */ /* 0x000fc80000000f00 */
[----:B------:R-:W-:Y:S05]  /*1cb0*/  RET.REL.NODEC R16 `(_Z17inplace_fft_outerP6float2iim) ;  /* 0xffffffe010d07950 */ /* 0x000fea0003c3ffff */
.L_x_54:
        /* <DEDUP_REMOVED lines=12> */
.L_x_67:


//--------------------- .text._Z11inplace_fftP6float2iiim --------------------------
	.section	.text._Z11inplace_fftP6float2iiim,"ax",@progbits
	.align	128
        .global         _Z11inplace_fftP6float2iiim
        .type           _Z11inplace_fftP6float2iiim,@function
        .size           _Z11inplace_fftP6float2iiim,(.L_x_68 - _Z11inplace_fftP6float2iiim)
        .other          _Z11inplace_fftP6float2iiim,@"STO_CUDA_ENTRY STV_DEFAULT"
_Z11inplace_fftP6float2iiim:
.text._Z11inplace_fftP6float2iiim:
[----:B------:R-:W-:Y:S01]  /*0000*/  LDC R1, c[0x0][0x37c] ;  /* 0x0000df00ff017b82 */ /* 0x000fe20000000800 */
[----:B------:R-:W0:Y:S07]  /*0010*/  S2R R15, SR_TID.X ;  /* 0x00000000000f7919 */ /* 0x000e2e0000002100 */
[----:B------:R-:W0:Y:S01]  /*0020*/  S2UR UR4, SR_CTAID.X ;  /* 0x00000000000479c3 */ /* 0x000e220000002500 */
[----:B------:R-:W1:Y:S07]  /*0030*/  LDCU UR5, c[0x0][0x390] ;  /* 0x00007200ff0577ac */ /* 0x000e6e0008000800 */
[----:B------:R-:W0:Y:S08]  /*0040*/  LDC R0, c[0x0][0x398] ;  /* 0x0000e600ff007b82 */ /* 0x000e300000000800 */
[----:B------:R-:W2:Y:S01]  /*0050*/  LDC.64 R4, c[0x0][0x388] ;  /* 0x0000e200ff047b82 */ /* 0x000ea20000000a00 */
[----:B0-----:R-:W-:Y:S01]  /*0060*/  IMAD R15, R0, UR4, R15 ;  /* 0x00000004000f7c24 */ /* 0x001fe2000f8e020f */
[----:B--2---:R-:W-:-:S03]  /*0070*/  LEA.HI R0, R5, R5, RZ, 0x1 ;  /* 0x0000000505007211 */ /* 0x004fc600078f08ff */
[----:B------:R-:W-:Y:S01]  /*0080*/  IMAD.IADD R9, R15, 0x1, R4 ;  /* 0x000000010f097824 */ /* 0x000fe200078e0204 */
[----:B------:R-:W-:-:S05]  /*0090*/  SHF.R.S32.HI R0, RZ, 0x1, R0 ;  /* 0x00000001ff007819 */ /* 0x000fca0000011400 */
[----:B------:R-:W-:-:S05]  /*00a0*/  IMAD.IADD R2, R9, 0x1, R0 ;  /* 0x0000000109027824 */ /* 0x000fca00078e0200 */
[----:B-1----:R-:W-:-:S13]  /*00b0*/  ISETP.GE.AND P0, PT, R2, UR5, PT ;  /* 0x0000000502007c0c */ /* 0x002fda000bf06270 */
[----:B------:R-:W-:Y:S05]  /*00c0*/  @P0 EXIT ;  /* 0x000000000000094d */ /* 0x000fea0003800000 */
[----:B------:R-:W0:Y:S01]  /*00d0*/  I2F.F64 R4, R5 ;  /* 0x0000000500047312 */ /* 0x000e220000201c00 */
[----:B------:R-:W-:Y:S01]  /*00e0*/  IMAD.MOV.U32 R2, RZ, RZ, 0x1 ;  /* 0x00000001ff027424 */ /* 0x000fe200078e00ff */
[----:B------:R-:W-:Y:S01]  /*00f0*/  UMOV UR4, 0x54442d18 ;  /* 0x54442d1800047882 */ /* 0x000fe20000000000 */
[----:B------:R-:W-:Y:S01]  /*0100*/  UMOV UR5, 0x401921fb ;  /* 0x401921fb00057882 */ /* 0x000fe20000000000 */
[----:B------:R-:W-:Y:S04]  /*0110*/  BSSY.RECONVERGENT B0, `(.L_x_55) ;  /* 0x0000015000007945 */ /* 0x000fe80003800200 */
[----:B0-----:R-:W0:Y:S02]  /*0120*/  MUFU.RCP64H R3, R5 ;  /* 0x0000000500037308 */ /* 0x001e240000001800 */
[----:B0-----:R-:W-:-:S08]  /*0130*/  DFMA R6, -R4, R2, 1 ;  /* 0x3ff000000406742b */ /* 0x001fd00000000102 */
[----:B------:R-:W-:Y:S02]  /*0140*/  DFMA R10, R6, R6, R6 ;  /* 0x00000006060a722b */ /* 0x000fe40000000006 */
[----:B------:R-:W0:Y:S06]  /*0150*/  I2F.F64 R6, R15 ;  /* 0x0000000f00067312 */ /* 0x000e2c0000201c00 */
[----:B------:R-:W-:-:S08]  /*0160*/  DFMA R10, R2, R10, R2 ;  /* 0x0000000a020a722b */ /* 0x000fd00000000002 */
[----:B------:R-:W-:Y:S02]  /*0170*/  DFMA R2, -R4, R10, 1 ;  /* 0x3ff000000402742b */ /* 0x000fe4000000010a */
[----:B0-----:R-:W-:Y:S01]  /*0180*/  DMUL R6, R6, UR4 ;  /* 0x0000000406067c28 */ /* 0x001fe20008000000 */
[----:B------:R-:W0:Y:S05]  /*0190*/  LDCU.64 UR4, c[0x0][0x358] ;  /* 0x00006b00ff0477ac */ /* 0x000e2a0008000a00 */
[----:B------:R-:W-:-:S04]  /*01a0*/  DFMA R2, R10, R2, R10 ;  /* 0x000000020a02722b */ /* 0x000fc8000000000a */
[----:B------:R-:W-:-:S04]  /*01b0*/  FSETP.GEU.AND P1, PT, |R7|, 6.5827683646048100446e-37, PT ;  /* 0x036000000700780b */ /* 0x000fc80003f2e200 */
[----:B------:R-:W-:-:S08]  /*01c0*/  DMUL R10, R6, R2 ;  /* 0x00000002060a7228 */ /* 0x000fd00000000000 */
[----:B------:R-:W-:-:S08]  /*01d0*/  DFMA R12, -R4, R10, R6 ;  /* 0x0000000a040c722b */ /* 0x000fd00000000106 */
[----:B------:R-:W-:-:S10]  /*01e0*/  DFMA R2, R2, R12, R10 ;  /* 0x0000000c0202722b */ /* 0x000fd4000000000a */
[----:B------:R-:W-:-:S05]  /*01f0*/  FFMA R8, RZ, R5, R3 ;  /* 0x00000005ff087223 */ /* 0x000fca0000000003 */
[----:B------:R-:W-:-:S13]  /*0200*/  FSETP.GT.AND P0, PT, |R8|, 1.469367938527859385e-39, PT ;  /* 0x001000000800780b */ /* 0x000fda0003f04200 */
[----:B0-----:R-:W-:Y:S05]  /*0210*/  @P0 BRA P1, `(.L_x_56) ;  /* 0x0000000000100947 */ /* 0x001fea0000800000 */
[----:B------:R-:W-:-:S07]  /*0220*/  MOV R8, 0x240 ;  /* 0x0000024000087802 */ /* 0x000fce0000000f00 */
[----:B------:R-:W-:Y:S05]  /*0230*/  CALL.REL.NOINC `($__internal_2_$__cuda_sm20_div_rn_f64_full) ;  /* 0x00000000005c7944 */ /* 0x000fea0003c00000 */
[----:B------:R-:W-:Y:S02]  /*0240*/  IMAD.MOV.U32 R2, RZ, RZ, R12 ;  /* 0x000000ffff027224 */ /* 0x000fe400078e000c */
[----:B------:R-:W-:-:S07]  /*0250*/  IMAD.MOV.U32 R3, RZ, RZ, R13 ;  /* 0x000000ffff037224 */ /* 0x000fce00078e000d */
.L_x_56:
[----:B------:R-:W-:Y:S05]  /*0260*/  BSYNC.RECONVERGENT B0 ;  /* 0x0000000000007941 */ /* 0x000fea0003800200 */
.L_x_55:
[----:B------:R-:W0:Y:S02]  /*0270*/  LDC.64 R4, c[0x0][0x380] ;  /* 0x0000e000ff047b82 */ /* 0x000e240000000a00 */
[----:B0-----:R-:W-:-:S05]  /*0280*/  IMAD.WIDE R4, R9, 0x8, R4 ;  /* 0x0000000809047825 */ /* 0x001fca00078e0204 */
[----:B------:R-:W2:Y:S01]  /*0290*/  LDG.E.64 R10, desc[UR4][R4.64] ;  /* 0x00000004040a7981 */ /* 0x000ea2000c1e1b00 */
[----:B------:R-:W-:-:S05]  /*02a0*/  IMAD.WIDE R6, R0, 0x8, R4 ;  /* 0x0000000800067825 */ /* 0x000fca00078e0204 */
        /* <DEDUP_REMOVED lines=16> */
        .weak           $__internal_2_$__cuda_sm20_div_rn_f64_full
        .type           $__internal_2_$__cuda_sm20_div_rn_f64_full,@function
        .size           $__internal_2_$__cuda_sm20_div_rn_f64_full,(.L_x_68 - $__internal_2_$__cuda_sm20_div_rn_f64_full)
$__internal_2_$__cuda_sm20_div_rn_f64_full:
[C---:B------:R-:W-:Y:S01]  /*03b0*/  FSETP.GEU.AND P0, PT, |R5|.reuse, 1.469367938527859385e-39, PT ;  /* 0x001000000500780b */ /* 0x040fe20003f0e200 */
[----:B------:R-:W-:Y:S01]  /*03c0*/  IMAD.MOV.U32 R10, RZ, RZ, 0x1 ;  /* 0x00000001ff0a7424 */ /* 0x000fe200078e00ff */
[----:B------:R-:W-:Y:S01]  /*03d0*/  LOP3.LUT R2, R5, 0x800fffff, RZ, 0xc0, !PT ;  /* 0x800fffff05027812 */ /* 0x000fe200078ec0ff */
[----:B------:R-:W-:Y:S01]  /*03e0*/  BSSY.RECONVERGENT B1, `(.L_x_57) ;  /* 0x0000055000017945 */ /* 0x000fe20003800200 */
[C---:B------:R-:W-:Y:S02]  /*03f0*/  FSETP.GEU.AND P2, PT, |R7|.reuse, 1.469367938527859385e-39, PT ;  /* 0x001000000700780b */ /* 0x040fe40003f4e200 */
[----:B------:R-:W-:Y:S01]  /*0400*/  LOP3.LUT R3, R2, 0x3ff00000, RZ, 0xfc, !PT ;  /* 0x3ff0000002037812 */ /* 0x000fe200078efcff */
[----:B------:R-:W-:Y:S01]  /*0410*/  IMAD.MOV.U32 R2, RZ, RZ, R4 ;  /* 0x000000ffff027224 */ /* 0x000fe200078e0004 */
[----:B------:R-:W-:-:S05]  /*0420*/  LOP3.LUT R12, R7, 0x7ff00000, RZ, 0xc0, !PT ;  /* 0x7ff00000070c7812 */ /* 0x000fca00078ec0ff */
[----:B------:R-:W-:-:S04]  /*0430*/  @!P0 DMUL R2, R4, 8.98846567431157953865e+307 ;  /* 0x7fe0000004028828 */ /* 0x000fc80000000000 */
[----:B------:R-:W-:Y:S01]  /*0440*/  @!P2 LOP3.LUT R13, R5, 0x7ff00000, RZ, 0xc0, !PT ;  /* 0x7ff00000050da812 */ /* 0x000fe200078ec0ff */
[----:B------:R-:W-:Y:S01]  /*0450*/  @!P2 IMAD.MOV.U32 R18, RZ, RZ, RZ ;  /* 0x000000ffff12a224 */ /* 0x000fe200078e00ff */
[----:B------:R-:W0:Y:S02]  /*0460*/  MUFU.RCP64H R11, R3 ;  /* 0x00000003000b7308 */ /* 0x000e240000001800 */
[----:B------:R-:W-:Y:S01]  /*0470*/  @!P2 ISETP.GE.U32.AND P3, PT, R12, R13, PT ;  /* 0x0000000d0c00a20c */ /* 0x000fe20003f66070 */
[----:B------:R-:W-:-:S05]  /*0480*/  IMAD.MOV.U32 R13, RZ, RZ, 0x1ca00000 ;  /* 0x1ca00000ff0d7424 */ /* 0x000fca00078e00ff */
[----:B------:R-:W-:-:S04]  /*0490*/  @!P2 SEL R19, R13, 0x63400000, !P3 ;  /* 0x634000000d13a807 */ /* 0x000fc80005800000 */
[----:B------:R-:W-:-:S04]  /*04a0*/  @!P2 LOP3.LUT R19, R19, 0x80000000, R7, 0xf8, !PT ;  /* 0x800000001313a812 */ /* 0x000fc800078ef807 */
[----:B------:R-:W-:Y:S01]  /*04b0*/  @!P2 LOP3.LUT R19, R19, 0x100000, RZ, 0xfc, !PT ;  /* 0x001000001313a812 */ /* 0x000fe200078efcff */
[----:B0-----:R-:W-:-:S08]  /*04c0*/  DFMA R14, R10, -R2, 1 ;  /* 0x3ff000000a0e742b */ /* 0x001fd00000000802 */
[----:B------:R-:W-:Y:S01]  /*04d0*/  DFMA R16, R14, R14, R14 ;  /* 0x0000000e0e10722b */ /* 0x000fe2000000000e */
[----:B------:R-:W-:-:S04]  /*04e0*/  LOP3.LUT R15, R5, 0x7ff00000, RZ, 0xc0, !PT ;  /* 0x7ff00000050f7812 */ /* 0x000fc800078ec0ff */
[----:B------:R-:W-:-:S03]  /*04f0*/  ISETP.GE.U32.AND P1, PT, R12, R15, PT ;  /* 0x0000000f0c00720c */ /* 0x000fc60003f26070 */
[----:B------:R-:W-:Y:S01]  /*0500*/  DFMA R16, R10, R16, R10 ;  /* 0x000000100a10722b */ /* 0x000fe2000000000a */
[----:B------:R-:W-:Y:S01]  /*0510*/  SEL R11, R13, 0x63400000, !P1 ;  /* 0x634000000d0b7807 */ /* 0x000fe20004800000 */
[----:B------:R-:W-:-:S03]  /*0520*/  IMAD.MOV.U32 R10, RZ, RZ, R6 ;  /* 0x000000ffff0a7224 */ /* 0x000fc600078e0006 */
[----:B------:R-:W-:-:S03]  /*0530*/  LOP3.LUT R11, R11, 0x800fffff, R7, 0xf8, !PT ;  /* 0x800fffff0b0b7812 */ /* 0x000fc600078ef807 */
[----:B------:R-:W-:-:S03]  /*0540*/  DFMA R20, R16, -R2, 1 ;  /* 0x3ff000001014742b */ /* 0x000fc60000000802 */
[----:B------:R-:W-:-:S05]  /*0550*/  @!P2 DFMA R10, R10, 2, -R18 ;  /* 0x400000000a0aa82b */ /* 0x000fca0000000812 */
[----:B------:R-:W-:Y:S01]  /*0560*/  DFMA R16, R16, R20, R16 ;  /* 0x000000141010722b */ /* 0x000fe20000000010 */
[----:B------:R-:W-:Y:S02]  /*0570*/  IMAD.MOV.U32 R21, RZ, RZ, R12 ;  /* 0x000000ffff157224 */ /* 0x000fe400078e000c */
[----:B------:R-:W-:Y:S01]  /*0580*/  IMAD.MOV.U32 R20, RZ, RZ, R15 ;  /* 0x000000ffff147224 */ /* 0x000fe200078e000f */
[----:B------:R-:W-:Y:S02]  /*0590*/  @!P0 LOP3.LUT R20, R3, 0x7ff00000, RZ, 0xc0, !PT ;  /* 0x7ff0000003148812 */ /* 0x000fe400078ec0ff */
[----:B------:R-:W-:Y:S02]  /*05a0*/  @!P2 LOP3.LUT R21, R11, 0x7ff00000, RZ, 0xc0, !PT ;  /* 0x7ff000000b15a812 */ /* 0x000fe400078ec0ff */
[----:B------:R-:W-:Y:S01]  /*05b0*/  DMUL R18, R16, R10 ;  /* 0x0000000a10127228 */ /* 0x000fe20000000000 */
[----:B------:R-:W-:Y:S02]  /*05c0*/  VIADD R23, R20, 0xffffffff ;  /* 0xffffffff14177836 */ /* 0x000fe40000000000 */
[----:B------:R-:W-:-:S05]  /*05d0*/  VIADD R22, R21, 0xffffffff ;  /* 0xffffffff15167836 */ /* 0x000fca0000000000 */
[----:B------:R-:W-:Y:S01]  /*05e0*/  DFMA R14, R18, -R2, R10 ;  /* 0x80000002120e722b */ /* 0x000fe2000000000a */
[----:B------:R-:W-:-:S04]  /*05f0*/  ISETP.GT.U32.AND P0, PT, R22, 0x7feffffe, PT ;  /* 0x7feffffe1600780c */ /* 0x000fc80003f04070 */
[----:B------:R-:W-:-:S03]  /*0600*/  ISETP.GT.U32.OR P0, PT, R23, 0x7feffffe, P0 ;  /* 0x7feffffe1700780c */ /* 0x000fc60000704470 */
[----:B------:R-:W-:-:S10]  /*0610*/  DFMA R14, R16, R14, R18 ;  /* 0x0000000e100e722b */ /* 0x000fd40000000012 */
[----:B------:R-:W-:Y:S05]  /*0620*/  @P0 BRA `(.L_x_58) ;  /* 0x00000000006c0947 */ /* 0x000fea0003800000 */
[----:B------:R-:W-:-:S04]  /*0630*/  LOP3.LUT R7, R5, 0x7ff00000, RZ, 0xc0, !PT ;  /* 0x7ff0000005077812 */ /* 0x000fc800078ec0ff */
[CC--:B------:R-:W-:Y:S02]  /*0640*/  VIADDMNMX R6, R12.reuse, -R7.reuse, 0xb9600000, !PT ;  /* 0xb96000000c067446 */ /* 0x0c0fe40007800907 */
[----:B------:R-:W-:Y:S02]  /*0650*/  ISETP.GE.U32.AND P0, PT, R12, R7, PT ;  /* 0x000000070c00720c */ /* 0x000fe40003f06070 */
[----:B------:R-:W-:Y:S02]  /*0660*/  VIMNMX R6, PT, PT, R6, 0x46a00000, PT ;  /* 0x46a0000006067848 */ /* 0x000fe40003fe0100 */
[----:B------:R-:W-:-:S05]  /*0670*/  SEL R13, R13, 0x63400000, !P0 ;  /* 0x634000000d0d7807 */ /* 0x000fca0004000000 */
[----:B------:R-:W-:Y:S02]  /*0680*/  IMAD.IADD R16, R6, 0x1, -R13 ;  /* 0x0000000106107824 */ /* 0x000fe400078e0a0d */
[----:B------:R-:W-:Y:S02]  /*0690*/  IMAD.MOV.U32 R6, RZ, RZ, RZ ;  /* 0x000000ffff067224 */ /* 0x000fe400078e00ff */
        /* <DEDUP_REMOVED lines=11> */
[----:B------:R-:W-:Y:S01]  /*0750*/  DMUL.RP R6, R14, R6 ;  /* 0x000000060e067228 */ /* 0x000fe20000008000 */
[----:B------:R-:W-:-:S06]  /*0760*/  IMAD.MOV.U32 R2, RZ, RZ, RZ ;  /* 0x000000ffff027224 */ /* 0x000fcc00078e00ff */
[----:B------:R-:W-:-:S03]  /*0770*/  DFMA R2, R12, -R2, R14 ;  /* 0x800000020c02722b */ /* 0x000fc6000000000e */
[----:B------:R-:W-:-:S03]  /*0780*/  LOP3.LUT R5, R7, R5, RZ, 0x3c, !PT ;  /* 0x0000000507057212 */ /* 0x000fc600078e3cff */
[----:B------:R-:W-:-:S04]  /*0790*/  IADD3 R2, PT, PT, -R16, -0x43300000, RZ ;  /* 0xbcd0000010027810 */ /* 0x000fc80007ffe1ff */
[----:B------:R-:W-:-:S04]  /*07a0*/  FSETP.NEU.AND P0, PT, |R3|, R2, PT ;  /* 0x000000020300720b */ /* 0x000fc80003f0d200 */
[----:B------:R-:W-:Y:S02]  /*07b0*/  FSEL R12, R6, R12, !P0 ;  /* 0x0000000c060c7208 */ /* 0x000fe40004000000 */
[----:B------:R-:W-:Y:S01]  /*07c0*/  FSEL R13, R5, R13, !P0 ;  /* 0x0000000d050d7208 */ /* 0x000fe20004000000 */
[----:B------:R-:W-:Y:S06]  /*07d0*/  BRA `(.L_x_59) ;  /* 0x0000000000547947 */ /* 0x000fec0003800000 */
.L_x_58:
[----:B------:R-:W-:-:S14]  /*07e0*/  DSETP.NAN.AND P0, PT, R6, R6, PT ;  /* 0x000000060600722a */ /* 0x000fdc0003f08000 */
[----:B------:R-:W-:Y:S05]  /*07f0*/  @P0 BRA `(.L_x_60) ;  /* 0x0000000000440947 */ /* 0x000fea0003800000 */
[----:B------:R-:W-:-:S14]  /*0800*/  DSETP.NAN.AND P0, PT, R4, R4, PT ;  /* 0x000000040400722a */ /* 0x000fdc0003f08000 */
[----:B------:R-:W-:Y:S05]  /*0810*/  @P0 BRA `(.L_x_61) ;  /* 0x0000000000300947 */ /* 0x000fea0003800000 */
[----:B------:R-:W-:Y:S01]  /*0820*/  ISETP.NE.AND P0, PT, R21, R20, PT ;  /* 0x000000141500720c */ /* 0x000fe20003f05270 */
[----:B------:R-:W-:Y:S02]  /*0830*/  IMAD.MOV.U32 R12, RZ, RZ, 0x0 ;  /* 0x00000000ff0c7424 */ /* 0x000fe400078e00ff */
[----:B------:R-:W-:-:S10]  /*0840*/  IMAD.MOV.U32 R13, RZ, RZ, -0x80000 ;  /* 0xfff80000ff0d7424 */ /* 0x000fd400078e00ff */
[----:B------:R-:W-:Y:S05]  /*0850*/  @!P0 BRA `(.L_x_59) ;  /* 0x0000000000348947 */ /* 0x000fea0003800000 */
[----:B------:R-:W-:Y:S02]  /*0860*/  ISETP.NE.AND P0, PT, R21, 0x7ff00000, PT ;  /* 0x7ff000001500780c */ /* 0x000fe40003f05270 */
[----:B------:R-:W-:Y:S02]  /*0870*/  LOP3.LUT R13, R7, 0x80000000, R5, 0x48, !PT ;  /* 0x80000000070d7812 */ /* 0x000fe400078e4805 */
[----:B------:R-:W-:-:S13]  /*0880*/  ISETP.EQ.OR P0, PT, R20, RZ, !P0 ;  /* 0x000000ff1400720c */ /* 0x000fda0004702670 */
[----:B------:R-:W-:Y:S01]  /*0890*/  @P0 LOP3.LUT R2, R13, 0x7ff00000, RZ, 0xfc, !PT ;  /* 0x7ff000000d020812 */ /* 0x000fe200078efcff */
[----:B------:R-:W-:Y:S02]  /*08a0*/  @!P0 IMAD.MOV.U32 R12, RZ, RZ, RZ ;  /* 0x000000ffff0c8224 */ /* 0x000fe400078e00ff */
[----:B------:R-:W-:Y:S02]  /*08b0*/  @P0 IMAD.MOV.U32 R12, RZ, RZ, RZ ;  /* 0x000000ffff0c0224 */ /* 0x000fe400078e00ff */
[----:B------:R-:W-:Y:S01]  /*08c0*/  @P0 IMAD.MOV.U32 R13, RZ, RZ, R2 ;  /* 0x000000ffff0d0224 */ /* 0x000fe200078e0002 */
[----:B------:R-:W-:Y:S06]  /*08d0*/  BRA `(.L_x_59) ;  /* 0x0000000000147947 */ /* 0x000fec0003800000 */
.L_x_61:
[----:B------:R-:W-:Y:S01]  /*08e0*/  LOP3.LUT R13, R5, 0x80000, RZ, 0xfc, !PT ;  /* 0x00080000050d7812 */ /* 0x000fe200078efcff */
[----:B------:R-:W-:Y:S01]  /*08f0*/  IMAD.MOV.U32 R12, RZ, RZ, R4 ;  /* 0x000000ffff0c7224 */ /* 0x000fe200078e0004 */
[----:B------:R-:W-:Y:S06]  /*0900*/  BRA `(.L_x_59) ;  /* 0x0000000000087947 */ /* 0x000fec0003800000 */
.L_x_60:
[----:B------:R-:W-:Y:S01]  /*0910*/  LOP3.LUT R13, R7, 0x80000, RZ, 0xfc, !PT ;  /* 0x00080000070d7812 */ /* 0x000fe200078efcff */
[----:B------:R-:W-:-:S07]  /*0920*/  IMAD.MOV.U32 R12, RZ, RZ, R6 ;  /* 0x000000ffff0c7224 */ /* 0x000fce00078e0006 */
.L_x_59:
[----:B------:R-:W-:Y:S05]  /*0930*/  BSYNC.RECONVERGENT B1 ;  /* 0x0000000000017941 */ /* 0x000fea0003800200 */
.L_x_57:
[----:B------:R-:W-:Y:S02]  /*0940*/  IMAD.MOV.U32 R2, RZ, RZ, R8 ;  /* 0x000000ffff027224 */ /* 0x000fe400078e0008 */
[----:B------:R-:W-:-:S04]  /*0950*/  IMAD.MOV.U32 R3, RZ, RZ, 0x0 ;  /* 0x00000000ff037424 */ /* 0x000fc800078e00ff */
[----:B------:R-:W-:Y:S05]  /*0960*/  RET.REL.NODEC R2 `(_Z11inplace_fftP6float2iiim) ;  /* 0xfffffff402a47950 */ /* 0x000fea0003c3ffff */
.L_x_62:
        /* <DEDUP_REMOVED lines=9> */
.L_x_68:


//--------------------- .text._Z14bitrev_reorderP6float2S0_im --------------------------
	.section	.text._Z14bitrev_reorderP6float2S0_im,"ax",@progbits
	.align	128
        .global         _Z14bitrev_reorderP6float2S0_im
        .type           _Z14bitrev_reorderP6float2S0_im,@function
        .size           _Z14bitrev_reorderP6float2S0_im,(.L_x_74 - _Z14bitrev_reorderP6float2S0_im)
        .other          _Z14bitrev_reorderP6float2S0_im,@"STO_CUDA_ENTRY STV_DEFAULT"
_Z14bitrev_reorderP6float2S0_im:
.text._Z14bitrev_reorderP6float2S0_im:
[----:B------:R-:W-:Y:S01]  /*0000*/  LDC R1, c[0x0][0x37c] ;  /* 0x0000df00ff017b82 */ /* 0x000fe20000000800 */
[----:B------:R-:W0:Y:S07]  /*0010*/  S2R R7, SR_TID.X ;  /* 0x0000000000077919 */ /* 0x000e2e0000002100 */
[----:B------:R-:W0:Y:S01]  /*0020*/  S2UR UR4, SR_CTAID.X ;  /* 0x00000000000479c3 */ /* 0x000e220000002500 */
[----:B------:R-:W1:Y:S07]  /*0030*/  LDCU.64 UR6, c[0x0][0x358] ;  /* 0x00006b00ff0677ac */ /* 0x000e6e0008000a00 */
[----:B------:R-:W0:Y:S08]  /*0040*/  LDC R0, c[0x0][0x398] ;  /* 0x0000e600ff007b82 */ /* 0x000e300000000800 */
[----:B------:R-:W2:Y:S08]  /*0050*/  LDC.64 R2, c[0x0][0x388] ;  /* 0x0000e200ff027b82 */ /* 0x000eb00000000a00 */
[----:B------:R-:W3:Y:S01]  /*0060*/  LDC.64 R4, c[0x0][0x380] ;  /* 0x0000e000ff047b82 */ /* 0x000ee20000000a00 */
[----:B0-----:R-:W-:Y:S01]  /*0070*/  IMAD R7, R0, UR4, R7 ;  /* 0x0000000400077c24 */ /* 0x001fe2000f8e0207 */
[----:B------:R-:W0:Y:S03]  /*0080*/  LDCU UR4, c[0x0][0x390] ;  /* 0x00007200ff0477ac */ /* 0x000e260008000800 */
[----:B--2---:R-:W-:-:S06]  /*0090*/  IMAD.WIDE R2, R7, 0x8, R2 ;  /* 0x0000000807027825 */ /* 0x004fcc00078e0202 */
[----:B-1----:R-:W2:Y:S01]  /*00a0*/  LDG.E.64.CONSTANT R2, desc[UR6][R2.64] ;  /* 0x0000000602027981 */ /* 0x002ea2000c1e9b00 */
[----:B------:R-:W1:Y:S01]  /*00b0*/  BREV R7, R7 ;  /* 0x0000000700077301 */ /* 0x000e620000000000 */
[----:B0-----:R-:W-:-:S06]  /*00c0*/  UIADD3 UR4, UPT, UPT, -UR4, 0x20, URZ ;  /* 0x0000002004047890 */ /* 0x001fcc000fffe1ff */
[----:B-1----:R-:W-:-:S05]  /*00d0*/  SHF.R.U32.HI R9, RZ, UR4, R7 ;  /* 0x00000004ff097c19 */ /* 0x002fca0008011607 */
[----:B---3--:R-:W-:-:S05]  /*00e0*/  IMAD.WIDE.U32 R4, R9, 0x8, R4 ;  /* 0x0000000809047825 */ /* 0x008fca00078e0004 */
[----:B--2---:R-:W-:Y:S01]  /*00f0*/  STG.E.64 desc[UR6][R4.64], R2 ;  /* 0x0000000204007986 */ /* 0x004fe2000c101b06 */
[----:B------:R-:W-:Y:S05]  /*0100*/  EXIT ;  /* 0x000000000000794d */ /* 0x000fea0003800000 */
.L_x_63:
        /* <DEDUP_REMOVED lines=15> */
.L_x_74:


//--------------------- .text._Z9addKernelPiPKiS1_ --------------------------
	.section	.text._Z9addKernelPiPKiS1_,"ax",@progbits
	.align	128
        .global         _Z9addKernelPiPKiS1_
        .type           _Z9addKernelPiPKiS1_,@function
        .size           _Z9addKernelPiPKiS1_,(.L_x_75 - _Z9addKernelPiPKiS1_)
        .other          _Z9addKernelPiPKiS1_,@"STO_CUDA_ENTRY STV_DEFAULT"
_Z9addKernelPiPKiS1_:
.text._Z9addKernelPiPKiS1_:
[----:B------:R-:W-:Y:S01]  /*0000*/  LDC R1, c[0x0][0x37c] ;  /* 0x0000df00ff017b82 */ /* 0x000fe20000000800 */
[----:B------:R-:W0:Y:S07]  /*0010*/  S2R R9, SR_TID.X ;  /* 0x0000000000097919 */ /* 0x000e2e0000002100 */
[----:B------:R-:W0:Y:S01]  /*0020*/  LDC.64 R2, c[0x0][0x388] ;  /* 0x0000e200ff027b82 */ /* 0x000e220000000a00 */
[----:B------:R-:W1:Y:S07]  /*0030*/  LDCU.64 UR4, c[0x0][0x358] ;  /* 0x00006b00ff0477ac */ /* 0x000e6e0008000a00 */
[----:B------:R-:W2:Y:S08]  /*0040*/  LDC.64 R4, c[0x0][0x390] ;  /* 0x0000e400ff047b82 */ /* 0x000eb00000000a00 */
[----:B------:R-:W3:Y:S01]  /*0050*/  LDC.64 R6, c[0x0][0x380] ;  /* 0x0000e000ff067b82 */ /* 0x000ee20000000a00 */
[----:B0-----:R-:W-:-:S04]  /*0060*/  IMAD.WIDE.U32 R2, R9, 0x4, R2 ;  /* 0x0000000409027825 */ /* 0x001fc800078e0002 */
[C---:B--2---:R-:W-:Y:S02]  /*0070*/  IMAD.WIDE.U32 R4, R9.reuse, 0x4, R4 ;  /* 0x0000000409047825 */ /* 0x044fe400078e0004 */
[----:B-1----:R-:W2:Y:S04]  /*0080*/  LDG.E R2, desc[UR4][R2.64] ;  /* 0x0000000402027981 */ /* 0x002ea8000c1e1900 */
[----:B------:R-:W2:Y:S01]  /*0090*/  LDG.E R5, desc[UR4][R4.64] ;  /* 0x0000000404057981 */ /* 0x000ea2000c1e1900 */
[----:B---3--:R-:W-:Y:S01]  /*00a0*/  IMAD.WIDE.U32 R6, R9, 0x4, R6 ;  /* 0x0000000409067825 */ /* 0x008fe200078e0006 */
[----:B--2---:R-:W-:-:S05]  /*00b0*/  IADD3 R9, PT, PT, R2, R5, RZ ;  /* 0x0000000502097210 */ /* 0x004fca0007ffe0ff */
[----:B------:R-:W-:Y:S01]  /*00c0*/  STG.E desc[UR4][R6.64], R9 ;  /* 0x0000000906007986 */ /* 0x000fe2000c101904 */
[----:B------:R-:W-:Y:S05]  /*00d0*/  EXIT ;  /* 0x000000000000794d */ /* 0x000fea0003800000 */
.L_x_64:
        /* <DEDUP_REMOVED lines=10> */
.L_x_75:


//--------------------- .nv.global.init           --------------------------
	.section	.nv.global.init,"aw",@progbits
	.align	16
.nv.global.init:
	.type		__cudart_sin_cos_coeffs,@object
	.size		__cudart_sin_cos_coeffs,(__cudart_i2opi_d - __cudart_sin_cos_coeffs)
__cudart_sin_cos_coeffs:
        /*0000*/ 	.byte	0x46, 0xd2, 0xb0, 0x2c, 0xf1, 0xe5, 0x5a, 0xbe, 0x92, 0xe3, 0xac, 0x69, 0xe3, 0x1d, 0xc7, 0x3e
        /*0010*/ 	.byte	0xa1, 0x62, 0xdb, 0x19, 0xa0, 0x01, 0x2a, 0xbf, 0x18, 0x08, 0x11, 0x11, 0x11, 0x11, 0x81, 0x3f
        /*0020*/ 	.byte	0x54, 0x55, 0x55, 0x55, 0x55, 0x55, 0xc5, 0xbf, 0x00, 0x00, 0x00, 0x00, 0x00, 0x00, 0x00, 0x00
        /*0030*/ 	.byte	0x00, 0x00, 0x00, 0x00, 0x00, 0x00, 0x00, 0x00, 0x64, 0x81, 0xfd, 0x20, 0x83, 0xff, 0xa8, 0xbd
        /*0040*/ 	.byte	0x28, 0x85, 0xef, 0xc1, 0xa7, 0xee, 0x21, 0x3e, 0xd9, 0xe6, 0x06, 0x8e, 0x4f, 0x7e, 0x92, 0xbe
        /*0050*/ 	.byte	0xe9, 0xbc, 0xdd, 0x19, 0xa0, 0x01, 0xfa, 0x3e, 0x47, 0x5d, 0xc1, 0x16, 0x6c, 0xc1, 0x56, 0xbf
        /*0060*/ 	.byte	0x51, 0x55, 0x55, 0x55, 0x55, 0x55, 0xa5, 0x3f, 0x00, 0x00, 0x00, 0x00, 0x00, 0x00, 0xe0, 0xbf
        /*0070*/ 	.byte	0x00, 0x00, 0x00, 0x00, 0x00, 0x00, 0xf0, 0x3f, 0x00, 0x00, 0x00, 0x00, 0x00, 0x00, 0x00, 0x00
	.type		__cudart_i2opi_d,@object
	.size		__cudart_i2opi_d,(.L_0 - __cudart_i2opi_d)
__cudart_i2opi_d:
        /* <DEDUP_REMOVED lines=9> */
.L_0:


//--------------------- .nv.shared.reserved.0     --------------------------
	.section	.nv.shared.reserved.0,"aw",@nobits
	.weak		__nv_reservedSMEM_offset_0_alias
	.size		__nv_reservedSMEM_offset_0_alias, 0, 64
	.other		__nv_reservedSMEM_offset_0_alias,@"STO_CUDA_RESERVED_SHARED STV_DEFAULT"
__nv_reservedSMEM_offset_0_alias:
	.zero		0
	.zero		64


//--------------------- .nv.constant0._Z13bitcomplementP6float2S0_ --------------------------
	.section	.nv.constant0._Z13bitcomplementP6float2S0_,"a",@progbits
	.sectionflags	@""
	.align	4
.nv.constant0._Z13bitcomplementP6float2S0_:
	.zero		912


//--------------------- .nv.constant0._Z12muesli_fetchP6float2S0_ii --------------------------
	.section	.nv.constant0._Z12muesli_fetchP6float2S0_ii,"a",@progbits
	.sectionflags	@""
	.align	4
.nv.constant0._Z12muesli_fetchP6float2S0_ii:
	.zero		920


//--------------------- .nv.constant0._Z14muesli_combineP6float2S0_iii --------------------------
	.section	.nv.constant0._Z14muesli_combineP6float2S0_iii,"a",@progbits
	.sectionflags	@""
	.align	4
.nv.constant0._Z14muesli_combineP6float2S0_iii:
	.zero		924


//--------------------- .nv.constant0._Z17inplace_fft_outerP6float2iim --------------------------
	.section	.nv.constant0._Z17inplace_fft_outerP6float2iim,"a",@progbits
	.sectionflags	@""
	.align	4
.nv.constant0._Z17inplace_fft_outerP6float2iim:
	.zero		920


//--------------------- .nv.constant0._Z11inplace_fftP6float2iiim --------------------------
	.section	.nv.constant0._Z11inplace_fftP6float2iiim,"a",@progbits
	.sectionflags	@""
	.align	4
.nv.constant0._Z11inplace_fftP6float2iiim:
	.zero		928


//--------------------- .nv.constant0._Z14bitrev_reorderP6float2S0_im --------------------------
	.section	.nv.constant0._Z14bitrev_reorderP6float2S0_im,"a",@progbits
	.sectionflags	@""
	.align	4
.nv.constant0._Z14bitrev_reorderP6float2S0_im:
	.zero		928


//--------------------- .nv.constant0._Z9addKernelPiPKiS1_ --------------------------
	.section	.nv.constant0._Z9addKernelPiPKiS1_,"a",@progbits
	.sectionflags	@""
	.align	4
.nv.constant0._Z9addKernelPiPKiS1_:
	.zero		920


//--------------------- SYMBOLS --------------------------

	.type		.nv.reservedSmem.offset0,@object
	.size		.nv.reservedSmem.offset0,0x4
